	.target	sm_100a

	.elftype	@"ET_EXEC"


//--------------------- .note.nv.tkinfo           --------------------------
	.section	.note.nv.tkinfo,"",@"SHT_NOTE"
	.sectionflags	@"SHF_NOTE_NV_TKINFO"
	.tkinfo
        /*0018*/ 	.word	0x00000002
        /*0030*/ 	.string	""
        /*0030*/ 	.string	"ptxas"
        /*0030*/ 	.string	"Cuda compilation tools, release 13.0, V13.0.88"
        /*0030*/ 	.string	"Build cuda_13.0.r13.0/compiler.36424714_0"
        /*0030*/ 	.string	"-arch sm_100a -m 64 "



//--------------------- .note.nv.cuinfo           --------------------------
	.section	.note.nv.cuinfo,"",@"SHT_NOTE"
	.sectionflags	@"SHF_NOTE_NV_CUINFO"
        /*0018*/ 	.short	0x0002
        /*001a*/ 	.short	0x0064
        /*001c*/ 	.short	0x0082
	.zero		2


//--------------------- .nv.info                  --------------------------
	.section	.nv.info,"",@"SHT_CUDA_INFO"
	.align	4


	//----- nvinfo : EIATTR_REGCOUNT
	.align		4
        /*0000*/ 	.byte	0x04, 0x2f
        /*0002*/ 	.short	(.L_19 - .L_18)
	.align		4
.L_18:
        /*0004*/ 	.word	index@(_ZN7cutlass13device_kernelINS_4gemm6kernel13GemmUniversalIN4cute5tupleIJiiiiEEENS1_10collective13CollectiveMmaINS1_35MainloopSm100TmaUmmaWarpSpecializedILi41ELi2ELi4ENS5_IJNS4_1CILi4EEENSA_ILi1EEESC_EEEEENS5_IJNSA_ILi256EEENSA_ILi64EEENSA_ILi32EEEEEEaNS5_IJlSC_lEEEaSJ_NS4_8TiledMMAINS4_8MMA_AtomIJNS4_21SM100_MMA_S8_2x1SM_SSIaaiLi256ELi64ELNS4_4UMMA5MajorE0ELSO_0ELNSN_8SaturateE0EEEEEENS4_6LayoutINS5_IJSC_SC_SC_EEENS5_IJNSA_ILi0EEESU_SU_EEEEENS5_IJNS4_10UnderscoreESX_SX_EEEEENS4_18SM100_TMA_2SM_LOADENS4_14ComposedLayoutINS4_7SwizzleILi1ELi4ELi3EEENS4_18smem_ptr_flag_bitsILi8EEENSS_INS5_IJNSA_ILi8EEESH_EEENS5_IJSH_SC_EEEEEEEvNS4_8identityENS4_28SM100_TMA_2SM_LOAD_MULTICASTES1A_vS1B_EENS_8epilogue10collective18CollectiveEpilogueINS1E_23Sm100TmaWarpSpecializedILi1ELi1ELi64ELb0ELb0EEEJNS5_IJNSA_ILi128EEESG_SH_EEENS5_IJNSS_IS1J_SC_EENSS_ISG_SC_EEEEEaSJ_aSJ_NS1E_6fusion15FusionCallbacksIS1I_NS1O_17LinearCombinationIaiaiLNS_15FloatRoundStyleE2EEES1K_S1N_JEEENS4_5SM1004TMEM4LOAD26SM100_TMEM_LOAD_32dp32b64xENS4_13SM90_TMA_LOADENS11_INS12_ILi2ELi4ELi3EEES15_NSS_INS5_IJS16_SG_EEENS5_IJSG_SC_EEEEEEENS4_39AutoVectorizingCopyWithAssumedAlignmentILi128EEENS4_14SM90_TMA_STOREES23_S25_S25_EEEvvEEEEvNT_6ParamsE)
        /*0008*/ 	.word	0x0000009d


	//----- nvinfo : EIATTR_FRAME_SIZE
	.align		4
.L_19:
        /*000c*/ 	.byte	0x04, 0x11
        /*000e*/ 	.short	(.L_21 - .L_20)
	.align		4
.L_20:
        /*0010*/ 	.word	index@($__internal_2_$__cuda_sm10x_tcgen05_guardrail_trap_unallocated_columns_being_dealloced)
        /*0014*/ 	.word	0x00000000


	//----- nvinfo : EIATTR_FRAME_SIZE
	.align		4
.L_21:
        /*0018*/ 	.byte	0x04, 0x11
        /*001a*/ 	.short	(.L_23 - .L_22)
	.align		4
.L_22:
        /*001c*/ 	.word	index@($__internal_1_$__cuda_sm10x_tcgen05_guardrail_trap_phase_invalid_during_alloc)
        /*0020*/ 	.word	0x00000000


	//----- nvinfo : EIATTR_FRAME_SIZE
	.align		4
.L_23:
        /*0024*/ 	.byte	0x04, 0x11
        /*0026*/ 	.short	(.L_25 - .L_24)
	.align		4
.L_24:
        /*0028*/ 	.word	index@($__internal_0_$__cuda_sm10x_tcgen05_guardrail_trap_col_being_dealloced_not_returned_by_alloc)
        /*002c*/ 	.word	0x00000000


	//----- nvinfo : EIATTR_FRAME_SIZE
	.align		4
.L_25:
        /*0030*/ 	.byte	0x04, 0x11
        /*0032*/ 	.short	(.L_27 - .L_26)
	.align		4
.L_26:
        /*0034*/ 	.word	index@(_ZN7cutlass13device_kernelINS_4gemm6kernel13GemmUniversalIN4cute5tupleIJiiiiEEENS1_10collective13CollectiveMmaINS1_35MainloopSm100TmaUmmaWarpSpecializedILi41ELi2ELi4ENS5_IJNS4_1CILi4EEENSA_ILi1EEESC_EEEEENS5_IJNSA_ILi256EEENSA_ILi64EEENSA_ILi32EEEEEEaNS5_IJlSC_lEEEaSJ_NS4_8TiledMMAINS4_8MMA_AtomIJNS4_21SM100_MMA_S8_2x1SM_SSIaaiLi256ELi64ELNS4_4UMMA5MajorE0ELSO_0ELNSN_8SaturateE0EEEEEENS4_6LayoutINS5_IJSC_SC_SC_EEENS5_IJNSA_ILi0EEESU_SU_EEEEENS5_IJNS4_10UnderscoreESX_SX_EEEEENS4_18SM100_TMA_2SM_LOADENS4_14ComposedLayoutINS4_7SwizzleILi1ELi4ELi3EEENS4_18smem_ptr_flag_bitsILi8EEENSS_INS5_IJNSA_ILi8EEESH_EEENS5_IJSH_SC_EEEEEEEvNS4_8identityENS4_28SM100_TMA_2SM_LOAD_MULTICASTES1A_vS1B_EENS_8epilogue10collective18CollectiveEpilogueINS1E_23Sm100TmaWarpSpecializedILi1ELi1ELi64ELb0ELb0EEEJNS5_IJNSA_ILi128EEESG_SH_EEENS5_IJNSS_IS1J_SC_EENSS_ISG_SC_EEEEEaSJ_aSJ_NS1E_6fusion15FusionCallbacksIS1I_NS1O_17LinearCombinationIaiaiLNS_15FloatRoundStyleE2EEES1K_S1N_JEEENS4_5SM1004TMEM4LOAD26SM100_TMEM_LOAD_32dp32b64xENS4_13SM90_TMA_LOADENS11_INS12_ILi2ELi4ELi3EEES15_NSS_INS5_IJS16_SG_EEENS5_IJSG_SC_EEEEEEENS4_39AutoVectorizingCopyWithAssumedAlignmentILi128EEENS4_14SM90_TMA_STOREES23_S25_S25_EEEvvEEEEvNT_6ParamsE)
        /*0038*/ 	.word	0x00000000


	//----- nvinfo : EIATTR_MIN_STACK_SIZE
	.align		4
.L_27:
        /*003c*/ 	.byte	0x04, 0x12
        /*003e*/ 	.short	(.L_29 - .L_28)
	.align		4
.L_28:
        /*0040*/ 	.word	index@(_ZN7cutlass13device_kernelINS_4gemm6kernel13GemmUniversalIN4cute5tupleIJiiiiEEENS1_10collective13CollectiveMmaINS1_35MainloopSm100TmaUmmaWarpSpecializedILi41ELi2ELi4ENS5_IJNS4_1CILi4EEENSA_ILi1EEESC_EEEEENS5_IJNSA_ILi256EEENSA_ILi64EEENSA_ILi32EEEEEEaNS5_IJlSC_lEEEaSJ_NS4_8TiledMMAINS4_8MMA_AtomIJNS4_21SM100_MMA_S8_2x1SM_SSIaaiLi256ELi64ELNS4_4UMMA5MajorE0ELSO_0ELNSN_8SaturateE0EEEEEENS4_6LayoutINS5_IJSC_SC_SC_EEENS5_IJNSA_ILi0EEESU_SU_EEEEENS5_IJNS4_10UnderscoreESX_SX_EEEEENS4_18SM100_TMA_2SM_LOADENS4_14ComposedLayoutINS4_7SwizzleILi1ELi4ELi3EEENS4_18smem_ptr_flag_bitsILi8EEENSS_INS5_IJNSA_ILi8EEESH_EEENS5_IJSH_SC_EEEEEEEvNS4_8identityENS4_28SM100_TMA_2SM_LOAD_MULTICASTES1A_vS1B_EENS_8epilogue10collective18CollectiveEpilogueINS1E_23Sm100TmaWarpSpecializedILi1ELi1ELi64ELb0ELb0EEEJNS5_IJNSA_ILi128EEESG_SH_EEENS5_IJNSS_IS1J_SC_EENSS_ISG_SC_EEEEEaSJ_aSJ_NS1E_6fusion15FusionCallbacksIS1I_NS1O_17LinearCombinationIaiaiLNS_15FloatRoundStyleE2EEES1K_S1N_JEEENS4_5SM1004TMEM4LOAD26SM100_TMEM_LOAD_32dp32b64xENS4_13SM90_TMA_LOADENS11_INS12_ILi2ELi4ELi3EEES15_NSS_INS5_IJS16_SG_EEENS5_IJSG_SC_EEEEEEENS4_39AutoVectorizingCopyWithAssumedAlignmentILi128EEENS4_14SM90_TMA_STOREES23_S25_S25_EEEvvEEEEvNT_6ParamsE)
        /*0044*/ 	.word	0x00000000
.L_29:


//--------------------- .nv.compat                --------------------------
	.section	.nv.compat,"",@"SHT_CUDA_COMPAT_INFO"
	.align	4
        /*0000*/ 	.byte	0x02, 0x09, 0x01, 0x00, 0x02, 0x02, 0x03, 0x00, 0x02, 0x05, 0x06, 0x00, 0x03, 0x07, 0x01, 0x01
        /*0010*/ 	.byte	0x02, 0x03, 0x01, 0x00, 0x02, 0x06, 0x01, 0x00, 0x04, 0x0b, 0x08, 0x00, 0x01, 0x00, 0x00, 0x00
        /*0020*/ 	.byte	0x00, 0x00, 0x00, 0x00


//--------------------- .nv.info._ZN7cutlass13device_kernelINS_4gemm6kernel13GemmUniversalIN4cute5tupleIJiiiiEEENS1_10collective13CollectiveMmaINS1_35MainloopSm100TmaUmmaWarpSpecializedILi41ELi2ELi4ENS5_IJNS4_1CILi4EEENSA_ILi1EEESC_EEEEENS5_IJNSA_ILi256EEENSA_ILi64EEENSA_ILi32EEEEEEaNS5_IJlSC_lEEEaSJ_NS4_8TiledMMAINS4_8MMA_AtomIJNS4_21SM100_MMA_S8_2x1SM_SSIaaiLi256ELi64ELNS4_4UMMA5MajorE0ELSO_0ELNSN_8SaturateE0EEEEEENS4_6LayoutINS5_IJSC_SC_SC_EEENS5_IJNSA_ILi0EEESU_SU_EEEEENS5_IJNS4_10UnderscoreESX_SX_EEEEENS4_18SM100_TMA_2SM_LOADENS4_14ComposedLayoutINS4_7SwizzleILi1ELi4ELi3EEENS4_18smem_ptr_flag_bitsILi8EEENSS_INS5_IJNSA_ILi8EEESH_EEENS5_IJSH_SC_EEEEEEEvNS4_8identityENS4_28SM100_TMA_2SM_LOAD_MULTICASTES1A_vS1B_EENS_8epilogue10collective18CollectiveEpilogueINS1E_23Sm100TmaWarpSpecializedILi1ELi1ELi64ELb0ELb0EEEJNS5_IJNSA_ILi128EEESG_SH_EEENS5_IJNSS_IS1J_SC_EENSS_ISG_SC_EEEEEaSJ_aSJ_NS1E_6fusion15FusionCallbacksIS1I_NS1O_17LinearCombinationIaiaiLNS_15FloatRoundStyleE2EEES1K_S1N_JEEENS4_5SM1004TMEM4LOAD26SM100_TMEM_LOAD_32dp32b64xENS4_13SM90_TMA_LOADENS11_INS12_ILi2ELi4ELi3EEES15_NSS_INS5_IJS16_SG_EEENS5_IJSG_SC_EEEEEEENS4_39AutoVectorizingCopyWithAssumedAlignmentILi128EEENS4_14SM90_TMA_STOREES23_S25_S25_EEEvvEEEEvNT_6ParamsE --------------------------
	.section	.nv.info._ZN7cutlass13device_kernelINS_4gemm6kernel13GemmUniversalIN4cute5tupleIJiiiiEEENS1_10collective13CollectiveMmaINS1_35MainloopSm100TmaUmmaWarpSpecializedILi41ELi2ELi4ENS5_IJNS4_1CILi4EEENSA_ILi1EEESC_EEEEENS5_IJNSA_ILi256EEENSA_ILi64EEENSA_ILi32EEEEEEaNS5_IJlSC_lEEEaSJ_NS4_8TiledMMAINS4_8MMA_AtomIJNS4_21SM100_MMA_S8_2x1SM_SSIaaiLi256ELi64ELNS4_4UMMA5MajorE0ELSO_0ELNSN_8SaturateE0EEEEEENS4_6LayoutINS5_IJSC_SC_SC_EEENS5_IJNSA_ILi0EEESU_SU_EEEEENS5_IJNS4_10UnderscoreESX_SX_EEEEENS4_18SM100_TMA_2SM_LOADENS4_14ComposedLayoutINS4_7SwizzleILi1ELi4ELi3EEENS4_18smem_ptr_flag_bitsILi8EEENSS_INS5_IJNSA_ILi8EEESH_EEENS5_IJSH_SC_EEEEEEEvNS4_8identityENS4_28SM100_TMA_2SM_LOAD_MULTICASTES1A_vS1B_EENS_8epilogue10collective18CollectiveEpilogueINS1E_23Sm100TmaWarpSpecializedILi1ELi1ELi64ELb0ELb0EEEJNS5_IJNSA_ILi128EEESG_SH_EEENS5_IJNSS_IS1J_SC_EENSS_ISG_SC_EEEEEaSJ_aSJ_NS1E_6fusion15FusionCallbacksIS1I_NS1O_17LinearCombinationIaiaiLNS_15FloatRoundStyleE2EEES1K_S1N_JEEENS4_5SM1004TMEM4LOAD26SM100_TMEM_LOAD_32dp32b64xENS4_13SM90_TMA_LOADENS11_INS12_ILi2ELi4ELi3EEES15_NSS_INS5_IJS16_SG_EEENS5_IJSG_SC_EEEEEEENS4_39AutoVectorizingCopyWithAssumedAlignmentILi128EEENS4_14SM90_TMA_STOREES23_S25_S25_EEEvvEEEEvNT_6ParamsE,"",@"SHT_CUDA_INFO"
	.sectionflags	@""
	.align	4


	//----- nvinfo : EIATTR_CUDA_API_VERSION
	.align		4
        /*0000*/ 	.byte	0x04, 0x37
        /*0002*/ 	.short	(.L_31 - .L_30)
.L_30:
        /*0004*/ 	.word	0x00000082


	//----- nvinfo : EIATTR_KPARAM_INFO
	.align		4
.L_31:
        /*0008*/ 	.byte	0x04, 0x17
        /*000a*/ 	.short	(.L_33 - .L_32)
.L_32:
        /*000c*/ 	.word	0x00000000
        /*0010*/ 	.short	0x0000
        /*0012*/ 	.short	0x0000
        /*0014*/ 	.byte	0x00, 0xf0, 0x01, 0x20


	//----- nvinfo : EIATTR_AT_ENTRY_FRAGMENTS
	.align		4
.L_33:
        /*0018*/ 	.byte	0x04, 0x4f
        /*001a*/ 	.short	(.L_35 - .L_34)


	//   ....[0]....
.L_34:
        /*001c*/ 	.word	0x00000007


	//----- nvinfo : EIATTR_RESERVED_SMEM_USED
	.align		4
.L_35:
        /*0020*/ 	.byte	0x01, 0x41
	.zero		2


	//----- nvinfo : EIATTR_SPARSE_MMA_MASK
	.align		4
        /*0024*/ 	.byte	0x03, 0x50
        /*0026*/ 	.short	0x0000


	//----- nvinfo : EIATTR_TCGEN05_2CTA_USED
	.align		4
        /*0028*/ 	.byte	0x01, 0x52
	.zero		2


	//----- nvinfo : EIATTR_MAXREG_COUNT
	.align		4
        /*002c*/ 	.byte	0x03, 0x1b
        /*002e*/ 	.short	0x00ff


	//----- nvinfo : EIATTR_NUM_BARRIERS
	.align		4
        /*0030*/ 	.byte	0x02, 0x4c
        /*0032*/ 	.byte	0x07
	.zero		1


	//----- nvinfo : EIATTR_EXTERNS
	.align		4
        /*0034*/ 	.byte	0x04, 0x0f
        /*0036*/ 	.short	(.L_37 - .L_36)


	//   ....[0]....
	.align		4
.L_36:
        /*0038*/ 	.word	index@(__assertfail)


	//----- nvinfo : EIATTR_MERCURY_ISA_VERSION
	.align		4
.L_37:
        /*003c*/ 	.byte	0x03, 0x5f
        /*003e*/ 	.short	0x0101


	//----- nvinfo : EIATTR_INT_WARP_WIDE_INSTR_OFFSETS
	.align		4
        /*0040*/ 	.byte	0x04, 0x31
        /*0042*/ 	.short	(.L_39 - .L_38)


	//   ....[0]....
.L_38:
        /*0044*/ 	.word	0x000011d0


	//   ....[1]....
        /*0048*/ 	.word	0x00001270


	//   ....[2]....
        /*004c*/ 	.word	0x00005a60


	//   ....[3]....
        /*0050*/ 	.word	0x00005a90


	//   ....[4]....
        /*0054*/ 	.word	0x00005ab0


	//   ....[5]....
        /*0058*/ 	.word	0x00006680


	//   ....[6]....
        /*005c*/ 	.word	0x00006730


	//----- nvinfo : EIATTR_COOP_GROUP_MASK_REGIDS
	.align		4
.L_39:
        /*0060*/ 	.byte	0x04, 0x29
        /*0062*/ 	.short	(.L_41 - .L_40)


	//   ....[0]....
.L_40:
        /*0064*/ 	.word	0xffffffff


	//   ....[1]....
        /*0068*/ 	.word	0xffffffff


	//   ....[2]....
        /*006c*/ 	.word	0xffffffff


	//   ....[3]....
        /*0070*/ 	.word	0xffffffff


	//   ....[4]....
        /*0074*/ 	.word	0xffffffff


	//   ....[5]....
        /*0078*/ 	.word	0xffffffff


	//   ....[6]....
        /*007c*/ 	.word	0xffffffff


	//   ....[7]....
        /*0080*/ 	.word	0xffffffff


	//   ....[8]....
        /*0084*/ 	.word	0xffffffff


	//   ....[9]....
        /*0088*/ 	.word	0xffffffff


	//   ....[10]....
        /*008c*/ 	.word	0xffffffff


	//   ....[11]....
        /*0090*/ 	.word	0xffffffff


	//   ....[12]....
        /*0094*/ 	.word	0xffffffff


	//   ....[13]....
        /*0098*/ 	.word	0xffffffff


	//----- nvinfo : EIATTR_COOP_GROUP_INSTR_OFFSETS
	.align		4
.L_41:
        /*009c*/ 	.byte	0x04, 0x28
        /*009e*/ 	.short	(.L_43 - .L_42)


	//   ....[0]....
.L_42:
        /*00a0*/ 	.word	0x000000b0


	//   ....[1]....
        /*00a4*/ 	.word	0x00000510


	//   ....[2]....
        /*00a8*/ 	.word	0x00000ba0


	//   ....[3]....
        /*00ac*/ 	.word	0x00000cd0


	//   ....[4]....
        /*00b0*/ 	.word	0x00000dc0


	//   ....[5]....
        /*00b4*/ 	.word	0x00000f20


	//   ....[6]....
        /*00b8*/ 	.word	0x000010b0


	//   ....[7]....
        /*00bc*/ 	.word	0x000012f0


	//   ....[8]....
        /*00c0*/ 	.word	0x00002620


	//   ....[9]....
        /*00c4*/ 	.word	0x00004990


	//   ....[10]....
        /*00c8*/ 	.word	0x00004e60


	//   ....[11]....
        /*00cc*/ 	.word	0x00004e90


	//   ....[12]....
        /*00d0*/ 	.word	0x00005960


	//   ....[13]....
        /*00d4*/ 	.word	0x00005b70


	//----- nvinfo : EIATTR_VRC_CTA_INIT_COUNT
	.align		4
.L_43:
        /*00d8*/ 	.byte	0x02, 0x4a
        /*00da*/ 	.byte	0x80
	.zero		1


	//----- nvinfo : EIATTR_SYSCALL_OFFSETS
	.align		4
        /*00dc*/ 	.byte	0x04, 0x46
        /*00de*/ 	.short	(.L_45 - .L_44)


	//   ....[0]....
.L_44:
        /*00e0*/ 	.word	0x000072a0


	//   ....[1]....
        /*00e4*/ 	.word	0x000073e0


	//   ....[2]....
        /*00e8*/ 	.word	0x00007ba0


	//----- nvinfo : EIATTR_MBARRIER_INSTR_OFFSETS
	.align		4
.L_45:
        /*00ec*/ 	.byte	0x04, 0x39
        /*00ee*/ 	.short	(.L_47 - .L_46)


	//   ....[0]....
.L_46:
        /*00f0*/ 	.word	0x00000660
        /*00f4*/ 	.word	0x000000ff
        /*00f8*/ 	.word	0x00000000
        /*00fc*/ 	.short	0x0100
        /*00fe*/ 	.byte	0x04
	.zero		1


	//   ....[1]....
        /*0100*/ 	.word	0x00000670
        /*0104*/ 	.word	0x000000ff
        /*0108*/ 	.word	0x00000148
        /*010c*/ 	.short	0x0100
        /*010e*/ 	.byte	0x04
	.zero		1


	//   ....[2]....
        /*0110*/ 	.word	0x00000680
        /*0114*/ 	.word	0x000000ff
        /*0118*/ 	.word	0x00000008
        /*011c*/ 	.short	0x0100
        /*011e*/ 	.byte	0x04
	.zero		1


	//   ....[3]....
        /*0120*/ 	.word	0x00000690
        /*0124*/ 	.word	0x000000ff
        /*0128*/ 	.word	0x00000150
        /*012c*/ 	.short	0x0100
        /*012e*/ 	.byte	0x04
	.zero		1


	//   ....[4]....
        /*0130*/ 	.word	0x000006a0
        /*0134*/ 	.word	0x000000ff
        /*0138*/ 	.word	0x00000010
        /*013c*/ 	.short	0x0100
        /*013e*/ 	.byte	0x04
	.zero		1


	//   ....[5]....
        /*0140*/ 	.word	0x000006b0
        /*0144*/ 	.word	0x000000ff
        /*0148*/ 	.word	0x00000158
        /*014c*/ 	.short	0x0100
        /*014e*/ 	.byte	0x04
	.zero		1


	//   ....[6]....
        /*0150*/ 	.word	0x000006c0
        /*0154*/ 	.word	0x000000ff
        /*0158*/ 	.word	0x00000018
        /*015c*/ 	.short	0x0100
        /*015e*/ 	.byte	0x04
	.zero		1


	//   ....[7]....
        /*0160*/ 	.word	0x000006d0
        /*0164*/ 	.word	0x000000ff
        /*0168*/ 	.word	0x00000160
        /*016c*/ 	.short	0x0100
        /*016e*/ 	.byte	0x04
	.zero		1


	//   ....[8]....
        /*0170*/ 	.word	0x000006e0
        /*0174*/ 	.word	0x000000ff
        /*0178*/ 	.word	0x00000020
        /*017c*/ 	.short	0x0100
        /*017e*/ 	.byte	0x04
	.zero		1


	//   ....[9]....
        /*0180*/ 	.word	0x000006f0
        /*0184*/ 	.word	0x000000ff
        /*0188*/ 	.word	0x00000168
        /*018c*/ 	.short	0x0100
        /*018e*/ 	.byte	0x04
	.zero		1


	//   ....[10]....
        /*0190*/ 	.word	0x00000700
        /*0194*/ 	.word	0x000000ff
        /*0198*/ 	.word	0x00000028
        /*019c*/ 	.short	0x0100
        /*019e*/ 	.byte	0x04
	.zero		1


	//   ....[11]....
        /*01a0*/ 	.word	0x00000710
        /*01a4*/ 	.word	0x000000ff
        /*01a8*/ 	.word	0x00000170
        /*01ac*/ 	.short	0x0100
        /*01ae*/ 	.byte	0x04
	.zero		1


	//   ....[12]....
        /*01b0*/ 	.word	0x00000720
        /*01b4*/ 	.word	0x000000ff
        /*01b8*/ 	.word	0x00000030
        /*01bc*/ 	.short	0x0100
        /*01be*/ 	.byte	0x04
	.zero		1


	//   ....[13]....
        /*01c0*/ 	.word	0x00000730
        /*01c4*/ 	.word	0x000000ff
        /*01c8*/ 	.word	0x00000178
        /*01cc*/ 	.short	0x0100
        /*01ce*/ 	.byte	0x04
	.zero		1


	//   ....[14]....
        /*01d0*/ 	.word	0x00000740
        /*01d4*/ 	.word	0x000000ff
        /*01d8*/ 	.word	0x00000038
        /*01dc*/ 	.short	0x0100
        /*01de*/ 	.byte	0x04
	.zero		1


	//   ....[15]....
        /*01e0*/ 	.word	0x00000750
        /*01e4*/ 	.word	0x000000ff
        /*01e8*/ 	.word	0x00000180
        /*01ec*/ 	.short	0x0100
        /*01ee*/ 	.byte	0x04
	.zero		1


	//   ....[16]....
        /*01f0*/ 	.word	0x00000760
        /*01f4*/ 	.word	0x000000ff
        /*01f8*/ 	.word	0x00000040
        /*01fc*/ 	.short	0x0100
        /*01fe*/ 	.byte	0x04
	.zero		1


	//   ....[17]....
        /*0200*/ 	.word	0x00000770
        /*0204*/ 	.word	0x000000ff
        /*0208*/ 	.word	0x00000188
        /*020c*/ 	.short	0x0100
        /*020e*/ 	.byte	0x04
	.zero		1


	//   ....[18]....
        /*0210*/ 	.word	0x00000780
        /*0214*/ 	.word	0x000000ff
        /*0218*/ 	.word	0x00000048
        /*021c*/ 	.short	0x0100
        /*021e*/ 	.byte	0x04
	.zero		1


	//   ....[19]....
        /*0220*/ 	.word	0x00000790
        /*0224*/ 	.word	0x000000ff
        /*0228*/ 	.word	0x00000190
        /*022c*/ 	.short	0x0100
        /*022e*/ 	.byte	0x04
	.zero		1


	//   ....[20]....
        /*0230*/ 	.word	0x000007a0
        /*0234*/ 	.word	0x000000ff
        /*0238*/ 	.word	0x00000050
        /*023c*/ 	.short	0x0100
        /*023e*/ 	.byte	0x04
	.zero		1


	//   ....[21]....
        /*0240*/ 	.word	0x000007b0
        /*0244*/ 	.word	0x000000ff
        /*0248*/ 	.word	0x00000198
        /*024c*/ 	.short	0x0100
        /*024e*/ 	.byte	0x04
	.zero		1


	//   ....[22]....
        /*0250*/ 	.word	0x000007c0
        /*0254*/ 	.word	0x000000ff
        /*0258*/ 	.word	0x00000058
        /*025c*/ 	.short	0x0100
        /*025e*/ 	.byte	0x04
	.zero		1


	//   ....[23]....
        /*0260*/ 	.word	0x000007d0
        /*0264*/ 	.word	0x000000ff
        /*0268*/ 	.word	0x000001a0
        /*026c*/ 	.short	0x0100
        /*026e*/ 	.byte	0x04
	.zero		1


	//   ....[24]....
        /*0270*/ 	.word	0x000007e0
        /*0274*/ 	.word	0x000000ff
        /*0278*/ 	.word	0x00000060
        /*027c*/ 	.short	0x0100
        /*027e*/ 	.byte	0x04
	.zero		1


	//   ....[25]....
        /*0280*/ 	.word	0x000007f0
        /*0284*/ 	.word	0x000000ff
        /*0288*/ 	.word	0x000001a8
        /*028c*/ 	.short	0x0100
        /*028e*/ 	.byte	0x04
	.zero		1


	//   ....[26]....
        /*0290*/ 	.word	0x00000800
        /*0294*/ 	.word	0x000000ff
        /*0298*/ 	.word	0x00000068
        /*029c*/ 	.short	0x0100
        /*029e*/ 	.byte	0x04
	.zero		1


	//   ....[27]....
        /*02a0*/ 	.word	0x00000810
        /*02a4*/ 	.word	0x000000ff
        /*02a8*/ 	.word	0x000001b0
        /*02ac*/ 	.short	0x0100
        /*02ae*/ 	.byte	0x04
	.zero		1


	//   ....[28]....
        /*02b0*/ 	.word	0x00000820
        /*02b4*/ 	.word	0x000000ff
        /*02b8*/ 	.word	0x00000070
        /*02bc*/ 	.short	0x0100
        /*02be*/ 	.byte	0x04
	.zero		1


	//   ....[29]....
        /*02c0*/ 	.word	0x00000830
        /*02c4*/ 	.word	0x000000ff
        /*02c8*/ 	.word	0x000001b8
        /*02cc*/ 	.short	0x0100
        /*02ce*/ 	.byte	0x04
	.zero		1


	//   ....[30]....
        /*02d0*/ 	.word	0x00000840
        /*02d4*/ 	.word	0x000000ff
        /*02d8*/ 	.word	0x00000078
        /*02dc*/ 	.short	0x0100
        /*02de*/ 	.byte	0x04
	.zero		1


	//   ....[31]....
        /*02e0*/ 	.word	0x00000850
        /*02e4*/ 	.word	0x000000ff
        /*02e8*/ 	.word	0x000001c0
        /*02ec*/ 	.short	0x0100
        /*02ee*/ 	.byte	0x04
	.zero		1


	//   ....[32]....
        /*02f0*/ 	.word	0x00000860
        /*02f4*/ 	.word	0x000000ff
        /*02f8*/ 	.word	0x00000080
        /*02fc*/ 	.short	0x0100
        /*02fe*/ 	.byte	0x04
	.zero		1


	//   ....[33]....
        /*0300*/ 	.word	0x00000870
        /*0304*/ 	.word	0x000000ff
        /*0308*/ 	.word	0x000001c8
        /*030c*/ 	.short	0x0100
        /*030e*/ 	.byte	0x04
	.zero		1


	//   ....[34]....
        /*0310*/ 	.word	0x00000880
        /*0314*/ 	.word	0x000000ff
        /*0318*/ 	.word	0x00000088
        /*031c*/ 	.short	0x0100
        /*031e*/ 	.byte	0x04
	.zero		1


	//   ....[35]....
        /*0320*/ 	.word	0x00000890
        /*0324*/ 	.word	0x000000ff
        /*0328*/ 	.word	0x000001d0
        /*032c*/ 	.short	0x0100
        /*032e*/ 	.byte	0x04
	.zero		1


	//   ....[36]....
        /*0330*/ 	.word	0x000008a0
        /*0334*/ 	.word	0x000000ff
        /*0338*/ 	.word	0x00000090
        /*033c*/ 	.short	0x0100
        /*033e*/ 	.byte	0x04
	.zero		1


	//   ....[37]....
        /*0340*/ 	.word	0x000008b0
        /*0344*/ 	.word	0x000000ff
        /*0348*/ 	.word	0x000001d8
        /*034c*/ 	.short	0x0100
        /*034e*/ 	.byte	0x04
	.zero		1


	//   ....[38]....
        /*0350*/ 	.word	0x000008c0
        /*0354*/ 	.word	0x000000ff
        /*0358*/ 	.word	0x00000098
        /*035c*/ 	.short	0x0100
        /*035e*/ 	.byte	0x04
	.zero		1


	//   ....[39]....
        /*0360*/ 	.word	0x000008d0
        /*0364*/ 	.word	0x000000ff
        /*0368*/ 	.word	0x000001e0
        /*036c*/ 	.short	0x0100
        /*036e*/ 	.byte	0x04
	.zero		1


	//   ....[40]....
        /*0370*/ 	.word	0x000008e0
        /*0374*/ 	.word	0x000000ff
        /*0378*/ 	.word	0x000000a0
        /*037c*/ 	.short	0x0100
        /*037e*/ 	.byte	0x04
	.zero		1


	//   ....[41]....
        /*0380*/ 	.word	0x000008f0
        /*0384*/ 	.word	0x000000ff
        /*0388*/ 	.word	0x000001e8
        /*038c*/ 	.short	0x0100
        /*038e*/ 	.byte	0x04
	.zero		1


	//   ....[42]....
        /*0390*/ 	.word	0x00000900
        /*0394*/ 	.word	0x000000ff
        /*0398*/ 	.word	0x000000a8
        /*039c*/ 	.short	0x0100
        /*039e*/ 	.byte	0x04
	.zero		1


	//   ....[43]....
        /*03a0*/ 	.word	0x00000910
        /*03a4*/ 	.word	0x000000ff
        /*03a8*/ 	.word	0x000001f0
        /*03ac*/ 	.short	0x0100
        /*03ae*/ 	.byte	0x04
	.zero		1


	//   ....[44]....
        /*03b0*/ 	.word	0x00000920
        /*03b4*/ 	.word	0x000000ff
        /*03b8*/ 	.word	0x000000b0
        /*03bc*/ 	.short	0x0100
        /*03be*/ 	.byte	0x04
	.zero		1


	//   ....[45]....
        /*03c0*/ 	.word	0x00000930
        /*03c4*/ 	.word	0x000000ff
        /*03c8*/ 	.word	0x000001f8
        /*03cc*/ 	.short	0x0100
        /*03ce*/ 	.byte	0x04
	.zero		1


	//   ....[46]....
        /*03d0*/ 	.word	0x00000940
        /*03d4*/ 	.word	0x000000ff
        /*03d8*/ 	.word	0x000000b8
        /*03dc*/ 	.short	0x0100
        /*03de*/ 	.byte	0x04
	.zero		1


	//   ....[47]....
        /*03e0*/ 	.word	0x00000950
        /*03e4*/ 	.word	0x000000ff
        /*03e8*/ 	.word	0x00000200
        /*03ec*/ 	.short	0x0100
        /*03ee*/ 	.byte	0x04
	.zero		1


	//   ....[48]....
        /*03f0*/ 	.word	0x00000960
        /*03f4*/ 	.word	0x000000ff
        /*03f8*/ 	.word	0x000000c0
        /*03fc*/ 	.short	0x0100
        /*03fe*/ 	.byte	0x04
	.zero		1


	//   ....[49]....
        /*0400*/ 	.word	0x00000970
        /*0404*/ 	.word	0x000000ff
        /*0408*/ 	.word	0x00000208
        /*040c*/ 	.short	0x0100
        /*040e*/ 	.byte	0x04
	.zero		1


	//   ....[50]....
        /*0410*/ 	.word	0x00000980
        /*0414*/ 	.word	0x000000ff
        /*0418*/ 	.word	0x000000c8
        /*041c*/ 	.short	0x0100
        /*041e*/ 	.byte	0x04
	.zero		1


	//   ....[51]....
        /*0420*/ 	.word	0x00000990
        /*0424*/ 	.word	0x000000ff
        /*0428*/ 	.word	0x00000210
        /*042c*/ 	.short	0x0100
        /*042e*/ 	.byte	0x04
	.zero		1


	//   ....[52]....
        /*0430*/ 	.word	0x000009a0
        /*0434*/ 	.word	0x000000ff
        /*0438*/ 	.word	0x000000d0
        /*043c*/ 	.short	0x0100
        /*043e*/ 	.byte	0x04
	.zero		1


	//   ....[53]....
        /*0440*/ 	.word	0x000009b0
        /*0444*/ 	.word	0x000000ff
        /*0448*/ 	.word	0x00000218
        /*044c*/ 	.short	0x0100
        /*044e*/ 	.byte	0x04
	.zero		1


	//   ....[54]....
        /*0450*/ 	.word	0x000009c0
        /*0454*/ 	.word	0x000000ff
        /*0458*/ 	.word	0x000000d8
        /*045c*/ 	.short	0x0100
        /*045e*/ 	.byte	0x04
	.zero		1


	//   ....[55]....
        /*0460*/ 	.word	0x000009d0
        /*0464*/ 	.word	0x000000ff
        /*0468*/ 	.word	0x00000220
        /*046c*/ 	.short	0x0100
        /*046e*/ 	.byte	0x04
	.zero		1


	//   ....[56]....
        /*0470*/ 	.word	0x000009e0
        /*0474*/ 	.word	0x000000ff
        /*0478*/ 	.word	0x000000e0
        /*047c*/ 	.short	0x0100
        /*047e*/ 	.byte	0x04
	.zero		1


	//   ....[57]....
        /*0480*/ 	.word	0x000009f0
        /*0484*/ 	.word	0x000000ff
        /*0488*/ 	.word	0x00000228
        /*048c*/ 	.short	0x0100
        /*048e*/ 	.byte	0x04
	.zero		1


	//   ....[58]....
        /*0490*/ 	.word	0x00000a00
        /*0494*/ 	.word	0x000000ff
        /*0498*/ 	.word	0x000000e8
        /*049c*/ 	.short	0x0100
        /*049e*/ 	.byte	0x04
	.zero		1


	//   ....[59]....
        /*04a0*/ 	.word	0x00000a10
        /*04a4*/ 	.word	0x000000ff
        /*04a8*/ 	.word	0x00000230
        /*04ac*/ 	.short	0x0100
        /*04ae*/ 	.byte	0x04
	.zero		1


	//   ....[60]....
        /*04b0*/ 	.word	0x00000a20
        /*04b4*/ 	.word	0x000000ff
        /*04b8*/ 	.word	0x000000f0
        /*04bc*/ 	.short	0x0100
        /*04be*/ 	.byte	0x04
	.zero		1


	//   ....[61]....
        /*04c0*/ 	.word	0x00000a30
        /*04c4*/ 	.word	0x000000ff
        /*04c8*/ 	.word	0x00000238
        /*04cc*/ 	.short	0x0100
        /*04ce*/ 	.byte	0x04
	.zero		1


	//   ....[62]....
        /*04d0*/ 	.word	0x00000a40
        /*04d4*/ 	.word	0x000000ff
        /*04d8*/ 	.word	0x000000f8
        /*04dc*/ 	.short	0x0100
        /*04de*/ 	.byte	0x04
	.zero		1


	//   ....[63]....
        /*04e0*/ 	.word	0x00000a50
        /*04e4*/ 	.word	0x000000ff
        /*04e8*/ 	.word	0x00000240
        /*04ec*/ 	.short	0x0100
        /*04ee*/ 	.byte	0x04
	.zero		1


	//   ....[64]....
        /*04f0*/ 	.word	0x00000a60
        /*04f4*/ 	.word	0x000000ff
        /*04f8*/ 	.word	0x00000100
        /*04fc*/ 	.short	0x0100
        /*04fe*/ 	.byte	0x04
	.zero		1


	//   ....[65]....
        /*0500*/ 	.word	0x00000a70
        /*0504*/ 	.word	0x000000ff
        /*0508*/ 	.word	0x00000248
        /*050c*/ 	.short	0x0100
        /*050e*/ 	.byte	0x04
	.zero		1


	//   ....[66]....
        /*0510*/ 	.word	0x00000a80
        /*0514*/ 	.word	0x000000ff
        /*0518*/ 	.word	0x00000108
        /*051c*/ 	.short	0x0100
        /*051e*/ 	.byte	0x04
	.zero		1


	//   ....[67]....
        /*0520*/ 	.word	0x00000a90
        /*0524*/ 	.word	0x000000ff
        /*0528*/ 	.word	0x00000250
        /*052c*/ 	.short	0x0100
        /*052e*/ 	.byte	0x04
	.zero		1


	//   ....[68]....
        /*0530*/ 	.word	0x00000aa0
        /*0534*/ 	.word	0x000000ff
        /*0538*/ 	.word	0x00000110
        /*053c*/ 	.short	0x0100
        /*053e*/ 	.byte	0x04
	.zero		1


	//   ....[69]....
        /*0540*/ 	.word	0x00000ab0
        /*0544*/ 	.word	0x000000ff
        /*0548*/ 	.word	0x00000258
        /*054c*/ 	.short	0x0100
        /*054e*/ 	.byte	0x04
	.zero		1


	//   ....[70]....
        /*0550*/ 	.word	0x00000ac0
        /*0554*/ 	.word	0x000000ff
        /*0558*/ 	.word	0x00000118
        /*055c*/ 	.short	0x0100
        /*055e*/ 	.byte	0x04
	.zero		1


	//   ....[71]....
        /*0560*/ 	.word	0x00000ad0
        /*0564*/ 	.word	0x000000ff
        /*0568*/ 	.word	0x00000260
        /*056c*/ 	.short	0x0100
        /*056e*/ 	.byte	0x04
	.zero		1


	//   ....[72]....
        /*0570*/ 	.word	0x00000ae0
        /*0574*/ 	.word	0x000000ff
        /*0578*/ 	.word	0x00000120
        /*057c*/ 	.short	0x0100
        /*057e*/ 	.byte	0x04
	.zero		1


	//   ....[73]....
        /*0580*/ 	.word	0x00000af0
        /*0584*/ 	.word	0x000000ff
        /*0588*/ 	.word	0x00000268
        /*058c*/ 	.short	0x0100
        /*058e*/ 	.byte	0x04
	.zero		1


	//   ....[74]....
        /*0590*/ 	.word	0x00000b00
        /*0594*/ 	.word	0x000000ff
        /*0598*/ 	.word	0x00000128
        /*059c*/ 	.short	0x0100
        /*059e*/ 	.byte	0x04
	.zero		1


	//   ....[75]....
        /*05a0*/ 	.word	0x00000b10
        /*05a4*/ 	.word	0x000000ff
        /*05a8*/ 	.word	0x00000270
        /*05ac*/ 	.short	0x0100
        /*05ae*/ 	.byte	0x04
	.zero		1


	//   ....[76]....
        /*05b0*/ 	.word	0x00000b20
        /*05b4*/ 	.word	0x000000ff
        /*05b8*/ 	.word	0x00000130
        /*05bc*/ 	.short	0x0100
        /*05be*/ 	.byte	0x04
	.zero		1


	//   ....[77]....
        /*05c0*/ 	.word	0x00000b30
        /*05c4*/ 	.word	0x000000ff
        /*05c8*/ 	.word	0x00000278
        /*05cc*/ 	.short	0x0100
        /*05ce*/ 	.byte	0x04
	.zero		1


	//   ....[78]....
        /*05d0*/ 	.word	0x00000b40
        /*05d4*/ 	.word	0x000000ff
        /*05d8*/ 	.word	0x00000138
        /*05dc*/ 	.short	0x0100
        /*05de*/ 	.byte	0x04
	.zero		1


	//   ....[79]....
        /*05e0*/ 	.word	0x00000b50
        /*05e4*/ 	.word	0x000000ff
        /*05e8*/ 	.word	0x00000280
        /*05ec*/ 	.short	0x0100
        /*05ee*/ 	.byte	0x04
	.zero		1


	//   ....[80]....
        /*05f0*/ 	.word	0x00000b60
        /*05f4*/ 	.word	0x000000ff
        /*05f8*/ 	.word	0x00000140
        /*05fc*/ 	.short	0x0100
        /*05fe*/ 	.byte	0x04
	.zero		1


	//   ....[81]....
        /*0600*/ 	.word	0x00000b70
        /*0604*/ 	.word	0x000000ff
        /*0608*/ 	.word	0x00000288
        /*060c*/ 	.short	0x0100
        /*060e*/ 	.byte	0x04
	.zero		1


	//   ....[82]....
        /*0610*/ 	.word	0x00000ca0
        /*0614*/ 	.word	0x000000ff
        /*0618*/ 	.word	0x00000290
        /*061c*/ 	.short	0x0100
        /*061e*/ 	.byte	0x04
	.zero		1


	//   ....[83]....
        /*0620*/ 	.word	0x00000cb0
        /*0624*/ 	.word	0x000000ff
        /*0628*/ 	.word	0x00000298
        /*062c*/ 	.short	0x0100
        /*062e*/ 	.byte	0x04
	.zero		1


	//   ....[84]....
        /*0630*/ 	.word	0x00000d90
        /*0634*/ 	.word	0x000000ff
        /*0638*/ 	.word	0x000002a0
        /*063c*/ 	.short	0x0100
        /*063e*/ 	.byte	0x06
	.zero		1


	//   ....[85]....
        /*0640*/ 	.word	0x00000da0
        /*0644*/ 	.word	0x000000ff
        /*0648*/ 	.word	0x000002a8
        /*064c*/ 	.short	0x0100
        /*064e*/ 	.byte	0x06
	.zero		1


	//   ....[86]....
        /*0650*/ 	.word	0x00000ed0
        /*0654*/ 	.word	0x000000ff
        /*0658*/ 	.word	0x000002b0
        /*065c*/ 	.short	0x0100
        /*065e*/ 	.byte	0x06
	.zero		1


	//   ....[87]....
        /*0660*/ 	.word	0x00000ee0
        /*0664*/ 	.word	0x000000ff
        /*0668*/ 	.word	0x000002c0
        /*066c*/ 	.short	0x0100
        /*066e*/ 	.byte	0x06
	.zero		1


	//   ....[88]....
        /*0670*/ 	.word	0x00000ef0
        /*0674*/ 	.word	0x000000ff
        /*0678*/ 	.word	0x000002b8
        /*067c*/ 	.short	0x0100
        /*067e*/ 	.byte	0x06
	.zero		1


	//   ....[89]....
        /*0680*/ 	.word	0x00000f00
        /*0684*/ 	.word	0x000000ff
        /*0688*/ 	.word	0x000002c8
        /*068c*/ 	.short	0x0100
        /*068e*/ 	.byte	0x06
	.zero		1


	//   ....[90]....
        /*0690*/ 	.word	0x00001020
        /*0694*/ 	.word	0x000000ff
        /*0698*/ 	.word	0x000002d0
        /*069c*/ 	.short	0x0100
        /*069e*/ 	.byte	0x04
	.zero		1


	//   ....[91]....
        /*06a0*/ 	.word	0x00001030
        /*06a4*/ 	.word	0x000000ff
        /*06a8*/ 	.word	0x000002f0
        /*06ac*/ 	.short	0x0100
        /*06ae*/ 	.byte	0x04
	.zero		1


	//   ....[92]....
        /*06b0*/ 	.word	0x00001040
        /*06b4*/ 	.word	0x000000ff
        /*06b8*/ 	.word	0x000002d8
        /*06bc*/ 	.short	0x0100
        /*06be*/ 	.byte	0x04
	.zero		1


	//   ....[93]....
        /*06c0*/ 	.word	0x00001050
        /*06c4*/ 	.word	0x000000ff
        /*06c8*/ 	.word	0x000002f8
        /*06cc*/ 	.short	0x0100
        /*06ce*/ 	.byte	0x04
	.zero		1


	//   ....[94]....
        /*06d0*/ 	.word	0x00001060
        /*06d4*/ 	.word	0x000000ff
        /*06d8*/ 	.word	0x000002e0
        /*06dc*/ 	.short	0x0100
        /*06de*/ 	.byte	0x04
	.zero		1


	//   ....[95]....
        /*06e0*/ 	.word	0x00001070
        /*06e4*/ 	.word	0x000000ff
        /*06e8*/ 	.word	0x00000300
        /*06ec*/ 	.short	0x0100
        /*06ee*/ 	.byte	0x04
	.zero		1


	//   ....[96]....
        /*06f0*/ 	.word	0x00001080
        /*06f4*/ 	.word	0x000000ff
        /*06f8*/ 	.word	0x000002e8
        /*06fc*/ 	.short	0x0100
        /*06fe*/ 	.byte	0x04
	.zero		1


	//   ....[97]....
        /*0700*/ 	.word	0x00001090
        /*0704*/ 	.word	0x000000ff
        /*0708*/ 	.word	0x00000308
        /*070c*/ 	.short	0x0100
        /*070e*/ 	.byte	0x04
	.zero		1


	//   ....[98]....
        /*0710*/ 	.word	0x00001180
        /*0714*/ 	.word	0x000000ff
        /*0718*/ 	.word	0x00000310
        /*071c*/ 	.short	0x0100
        /*071e*/ 	.byte	0x04
	.zero		1


	//   ....[99]....
        /*0720*/ 	.word	0x00001190
        /*0724*/ 	.word	0x000000ff
        /*0728*/ 	.word	0x00000320
        /*072c*/ 	.short	0x0100
        /*072e*/ 	.byte	0x04
	.zero		1


	//   ....[100]....
        /*0730*/ 	.word	0x000011a0
        /*0734*/ 	.word	0x000000ff
        /*0738*/ 	.word	0x00000318
        /*073c*/ 	.short	0x0100
        /*073e*/ 	.byte	0x04
	.zero		1


	//   ....[101]....
        /*0740*/ 	.word	0x000011b0
        /*0744*/ 	.word	0x000000ff
        /*0748*/ 	.word	0x00000328
        /*074c*/ 	.short	0x0100
        /*074e*/ 	.byte	0x04
	.zero		1


	//   ....[102]....
        /*0750*/ 	.word	0x000012b0
        /*0754*/ 	.word	0x000000ff
        /*0758*/ 	.word	0x00000330
        /*075c*/ 	.short	0x0100
        /*075e*/ 	.byte	0x06
	.zero		1


	//   ....[103]....
        /*0760*/ 	.word	0x00001e40
        /*0764*/ 	.word	0x00000000
        /*0768*/ 	.word	0x00000320
        /*076c*/ 	.short	0x010a
        /*076e*/ 	.byte	0xff
	.zero		1


	//   ....[104]....
        /*0770*/ 	.word	0x00001e70
        /*0774*/ 	.word	0x00000000
        /*0778*/ 	.word	0x00000310
        /*077c*/ 	.short	0x0101
        /*077e*/ 	.byte	0xff
	.zero		1


	//   ....[105]....
        /*0780*/ 	.word	0x00001f30
        /*0784*/ 	.word	0x000000ff
        /*0788*/ 	.word	0x00000148
        /*078c*/ 	.short	0x010a
        /*078e*/ 	.byte	0x04
	.zero		1


	//   ....[106]....
        /*0790*/ 	.word	0x00002000
        /*0794*/ 	.word	0x000000ff
        /*0798*/ 	.word	0x00000148
        /*079c*/ 	.short	0x010a
        /*079e*/ 	.byte	0x21
	.zero		1


	//   ....[107]....
        /*07a0*/ 	.word	0x000021c0
        /*07a4*/ 	.word	0x000000ff
        /*07a8*/ 	.word	0x00000148
        /*07ac*/ 	.short	0x010a
        /*07ae*/ 	.byte	0x07
	.zero		1


	//   ....[108]....
        /*07b0*/ 	.word	0x000022c0
        /*07b4*/ 	.word	0x000000ff
        /*07b8*/ 	.word	0x000002a8
        /*07bc*/ 	.short	0x0101
        /*07be*/ 	.byte	0x06
	.zero		1


	//   ....[109]....
        /*07c0*/ 	.word	0x000022e0
        /*07c4*/ 	.word	0x000000ff
        /*07c8*/ 	.word	0x00000148
        /*07cc*/ 	.short	0x010a
        /*07ce*/ 	.byte	0x04
	.zero		1


	//   ....[110]....
        /*07d0*/ 	.word	0x00002360
        /*07d4*/ 	.word	0x000000ff
        /*07d8*/ 	.word	0x00000148
        /*07dc*/ 	.short	0x010a
        /*07de*/ 	.byte	0x11
	.zero		1


	//   ....[111]....
        /*07e0*/ 	.word	0x000024f0
        /*07e4*/ 	.word	0x000000ff
        /*07e8*/ 	.word	0x00000148
        /*07ec*/ 	.short	0x010a
        /*07ee*/ 	.byte	0x08
	.zero		1


	//   ....[112]....
        /*07f0*/ 	.word	0x00002650
        /*07f4*/ 	.word	0x00000003
        /*07f8*/ 	.word	0x000002b0
        /*07fc*/ 	.short	0x010a
        /*07fe*/ 	.byte	0xff
	.zero		1


	//   ....[113]....
        /*0800*/ 	.word	0x000027a0
        /*0804*/ 	.word	0x00000000
        /*0808*/ 	.word	0x00000000
        /*080c*/ 	.short	0x0101
        /*080e*/ 	.byte	0xff
	.zero		1


	//   ....[114]....
        /*0810*/ 	.word	0x00002d40
        /*0814*/ 	.word	0x000000ff
        /*0818*/ 	.word	0x00000000
        /*081c*/ 	.short	0x010a
        /*081e*/ 	.byte	0x04
	.zero		1


	//   ....[115]....
        /*0820*/ 	.word	0x00002dd0
        /*0824*/ 	.word	0x000000ff
        /*0828*/ 	.word	0x00000000
        /*082c*/ 	.short	0x010a
        /*082e*/ 	.byte	0x05
	.zero		1


	//   ....[116]....
        /*0830*/ 	.word	0x00002e60
        /*0834*/ 	.word	0x000000ff
        /*0838*/ 	.word	0x00000000
        /*083c*/ 	.short	0x010a
        /*083e*/ 	.byte	0x05
	.zero		1


	//   ....[117]....
        /*0840*/ 	.word	0x00002ef0
        /*0844*/ 	.word	0x000000ff
        /*0848*/ 	.word	0x00000000
        /*084c*/ 	.short	0x010a
        /*084e*/ 	.byte	0x05
	.zero		1


	//   ....[118]....
        /*0850*/ 	.word	0x00002f80
        /*0854*/ 	.word	0x000000ff
        /*0858*/ 	.word	0x00000000
        /*085c*/ 	.short	0x010a
        /*085e*/ 	.byte	0x05
	.zero		1


	//   ....[119]....
        /*0860*/ 	.word	0x00003010
        /*0864*/ 	.word	0x000000ff
        /*0868*/ 	.word	0x00000000
        /*086c*/ 	.short	0x010a
        /*086e*/ 	.byte	0x05
	.zero		1


	//   ....[120]....
        /*0870*/ 	.word	0x000030a0
        /*0874*/ 	.word	0x000000ff
        /*0878*/ 	.word	0x00000000
        /*087c*/ 	.short	0x010a
        /*087e*/ 	.byte	0x05
	.zero		1


	//   ....[121]....
        /*0880*/ 	.word	0x00003130
        /*0884*/ 	.word	0x000000ff
        /*0888*/ 	.word	0x00000000
        /*088c*/ 	.short	0x010a
        /*088e*/ 	.byte	0x05
	.zero		1


	//   ....[122]....
        /*0890*/ 	.word	0x000031c0
        /*0894*/ 	.word	0x000000ff
        /*0898*/ 	.word	0x00000000
        /*089c*/ 	.short	0x010a
        /*089e*/ 	.byte	0x05
	.zero		1


	//   ....[123]....
        /*08a0*/ 	.word	0x00003250
        /*08a4*/ 	.word	0x000000ff
        /*08a8*/ 	.word	0x00000000
        /*08ac*/ 	.short	0x010a
        /*08ae*/ 	.byte	0x05
	.zero		1


	//   ....[124]....
        /*08b0*/ 	.word	0x000032e0
        /*08b4*/ 	.word	0x000000ff
        /*08b8*/ 	.word	0x00000000
        /*08bc*/ 	.short	0x010a
        /*08be*/ 	.byte	0x05
	.zero		1


	//   ....[125]....
        /*08c0*/ 	.word	0x00003370
        /*08c4*/ 	.word	0x000000ff
        /*08c8*/ 	.word	0x00000000
        /*08cc*/ 	.short	0x010a
        /*08ce*/ 	.byte	0x05
	.zero		1


	//   ....[126]....
        /*08d0*/ 	.word	0x00003400
        /*08d4*/ 	.word	0x000000ff
        /*08d8*/ 	.word	0x00000000
        /*08dc*/ 	.short	0x010a
        /*08de*/ 	.byte	0x05
	.zero		1


	//   ....[127]....
        /*08e0*/ 	.word	0x00003490
        /*08e4*/ 	.word	0x000000ff
        /*08e8*/ 	.word	0x00000000
        /*08ec*/ 	.short	0x010a
        /*08ee*/ 	.byte	0x05
	.zero		1


	//   ....[128]....
        /*08f0*/ 	.word	0x00003520
        /*08f4*/ 	.word	0x000000ff
        /*08f8*/ 	.word	0x00000000
        /*08fc*/ 	.short	0x010a
        /*08fe*/ 	.byte	0x05
	.zero		1


	//   ....[129]....
        /*0900*/ 	.word	0x000035b0
        /*0904*/ 	.word	0x000000ff
        /*0908*/ 	.word	0x00000000
        /*090c*/ 	.short	0x010a
        /*090e*/ 	.byte	0x05
	.zero		1


	//   ....[130]....
        /*0910*/ 	.word	0x00003640
        /*0914*/ 	.word	0x000000ff
        /*0918*/ 	.word	0x00000000
        /*091c*/ 	.short	0x010a
        /*091e*/ 	.byte	0x05
	.zero		1


	//   ....[131]....
        /*0920*/ 	.word	0x000036d0
        /*0924*/ 	.word	0x000000ff
        /*0928*/ 	.word	0x00000000
        /*092c*/ 	.short	0x010a
        /*092e*/ 	.byte	0x05
	.zero		1


	//   ....[132]....
        /*0930*/ 	.word	0x00003760
        /*0934*/ 	.word	0x000000ff
        /*0938*/ 	.word	0x00000000
        /*093c*/ 	.short	0x010a
        /*093e*/ 	.byte	0x05
	.zero		1


	//   ....[133]....
        /*0940*/ 	.word	0x000037f0
        /*0944*/ 	.word	0x000000ff
        /*0948*/ 	.word	0x00000000
        /*094c*/ 	.short	0x010a
        /*094e*/ 	.byte	0x05
	.zero		1


	//   ....[134]....
        /*0950*/ 	.word	0x00003880
        /*0954*/ 	.word	0x000000ff
        /*0958*/ 	.word	0x00000000
        /*095c*/ 	.short	0x010a
        /*095e*/ 	.byte	0x05
	.zero		1


	//   ....[135]....
        /*0960*/ 	.word	0x00003910
        /*0964*/ 	.word	0x000000ff
        /*0968*/ 	.word	0x00000000
        /*096c*/ 	.short	0x010a
        /*096e*/ 	.byte	0x05
	.zero		1


	//   ....[136]....
        /*0970*/ 	.word	0x000039a0
        /*0974*/ 	.word	0x000000ff
        /*0978*/ 	.word	0x00000000
        /*097c*/ 	.short	0x010a
        /*097e*/ 	.byte	0x05
	.zero		1


	//   ....[137]....
        /*0980*/ 	.word	0x00003a30
        /*0984*/ 	.word	0x000000ff
        /*0988*/ 	.word	0x00000000
        /*098c*/ 	.short	0x010a
        /*098e*/ 	.byte	0x05
	.zero		1


	//   ....[138]....
        /*0990*/ 	.word	0x00003ac0
        /*0994*/ 	.word	0x000000ff
        /*0998*/ 	.word	0x00000000
        /*099c*/ 	.short	0x010a
        /*099e*/ 	.byte	0x05
	.zero		1


	//   ....[139]....
        /*09a0*/ 	.word	0x00003b50
        /*09a4*/ 	.word	0x000000ff
        /*09a8*/ 	.word	0x00000000
        /*09ac*/ 	.short	0x010a
        /*09ae*/ 	.byte	0x05
	.zero		1


	//   ....[140]....
        /*09b0*/ 	.word	0x00003be0
        /*09b4*/ 	.word	0x000000ff
        /*09b8*/ 	.word	0x00000000
        /*09bc*/ 	.short	0x010a
        /*09be*/ 	.byte	0x05
	.zero		1


	//   ....[141]....
        /*09c0*/ 	.word	0x00003c70
        /*09c4*/ 	.word	0x000000ff
        /*09c8*/ 	.word	0x00000000
        /*09cc*/ 	.short	0x010a
        /*09ce*/ 	.byte	0x05
	.zero		1


	//   ....[142]....
        /*09d0*/ 	.word	0x00003d00
        /*09d4*/ 	.word	0x000000ff
        /*09d8*/ 	.word	0x00000000
        /*09dc*/ 	.short	0x010a
        /*09de*/ 	.byte	0x05
	.zero		1


	//   ....[143]....
        /*09e0*/ 	.word	0x00003d90
        /*09e4*/ 	.word	0x000000ff
        /*09e8*/ 	.word	0x00000000
        /*09ec*/ 	.short	0x010a
        /*09ee*/ 	.byte	0x05
	.zero		1


	//   ....[144]....
        /*09f0*/ 	.word	0x00003e20
        /*09f4*/ 	.word	0x000000ff
        /*09f8*/ 	.word	0x00000000
        /*09fc*/ 	.short	0x010a
        /*09fe*/ 	.byte	0x05
	.zero		1


	//   ....[145]....
        /*0a00*/ 	.word	0x00003eb0
        /*0a04*/ 	.word	0x000000ff
        /*0a08*/ 	.word	0x00000000
        /*0a0c*/ 	.short	0x010a
        /*0a0e*/ 	.byte	0x05
	.zero		1


	//   ....[146]....
        /*0a10*/ 	.word	0x00003f40
        /*0a14*/ 	.word	0x000000ff
        /*0a18*/ 	.word	0x00000000
        /*0a1c*/ 	.short	0x010a
        /*0a1e*/ 	.byte	0x05
	.zero		1


	//   ....[147]....
        /*0a20*/ 	.word	0x00003fd0
        /*0a24*/ 	.word	0x000000ff
        /*0a28*/ 	.word	0x00000000
        /*0a2c*/ 	.short	0x010a
        /*0a2e*/ 	.byte	0x05
	.zero		1


	//   ....[148]....
        /*0a30*/ 	.word	0x00004060
        /*0a34*/ 	.word	0x000000ff
        /*0a38*/ 	.word	0x00000000
        /*0a3c*/ 	.short	0x010a
        /*0a3e*/ 	.byte	0x05
	.zero		1


	//   ....[149]....
        /*0a40*/ 	.word	0x000040f0
        /*0a44*/ 	.word	0x000000ff
        /*0a48*/ 	.word	0x00000000
        /*0a4c*/ 	.short	0x010a
        /*0a4e*/ 	.byte	0x05
	.zero		1


	//   ....[150]....
        /*0a50*/ 	.word	0x00004180
        /*0a54*/ 	.word	0x000000ff
        /*0a58*/ 	.word	0x00000000
        /*0a5c*/ 	.short	0x010a
        /*0a5e*/ 	.byte	0x05
	.zero		1


	//   ....[151]....
        /*0a60*/ 	.word	0x00004210
        /*0a64*/ 	.word	0x000000ff
        /*0a68*/ 	.word	0x00000000
        /*0a6c*/ 	.short	0x010a
        /*0a6e*/ 	.byte	0x05
	.zero		1


	//   ....[152]....
        /*0a70*/ 	.word	0x000042a0
        /*0a74*/ 	.word	0x000000ff
        /*0a78*/ 	.word	0x00000000
        /*0a7c*/ 	.short	0x010a
        /*0a7e*/ 	.byte	0x05
	.zero		1


	//   ....[153]....
        /*0a80*/ 	.word	0x00004330
        /*0a84*/ 	.word	0x000000ff
        /*0a88*/ 	.word	0x00000000
        /*0a8c*/ 	.short	0x010a
        /*0a8e*/ 	.byte	0x05
	.zero		1


	//   ....[154]....
        /*0a90*/ 	.word	0x000043d0
        /*0a94*/ 	.word	0x00000000
        /*0a98*/ 	.word	0x00000000
        /*0a9c*/ 	.short	0x010a
        /*0a9e*/ 	.byte	0xff
	.zero		1


	//   ....[155]....
        /*0aa0*/ 	.word	0x000044f0
        /*0aa4*/ 	.word	0x00000002
        /*0aa8*/ 	.word	0x00000310
        /*0aac*/ 	.short	0x010a
        /*0aae*/ 	.byte	0xff
	.zero		1


	//   ....[156]....
        /*0ab0*/ 	.word	0x00004560
        /*0ab4*/ 	.word	0x00000002
        /*0ab8*/ 	.word	0x00000000
        /*0abc*/ 	.short	0x0101
        /*0abe*/ 	.byte	0xff
	.zero		1


	//   ....[157]....
        /*0ac0*/ 	.word	0x00004580
        /*0ac4*/ 	.word	0x000000ff
        /*0ac8*/ 	.word	0x000002c0
        /*0acc*/ 	.short	0x010a
        /*0ace*/ 	.byte	0x04
	.zero		1


	//   ....[158]....
        /*0ad0*/ 	.word	0x000046a0
        /*0ad4*/ 	.word	0x00000002
        /*0ad8*/ 	.word	0x000002b0
        /*0adc*/ 	.short	0x010a
        /*0ade*/ 	.byte	0xff
	.zero		1


	//   ....[159]....
        /*0ae0*/ 	.word	0x000047a0
        /*0ae4*/ 	.word	0x00000002
        /*0ae8*/ 	.word	0x00000000
        /*0aec*/ 	.short	0x0101
        /*0aee*/ 	.byte	0xff
	.zero		1


	//   ....[160]....
        /*0af0*/ 	.word	0x00004830
        /*0af4*/ 	.word	0x000000ff
        /*0af8*/ 	.word	0x000002c0
        /*0afc*/ 	.short	0x0106
        /*0afe*/ 	.byte	0x04
	.zero		1


	//   ....[161]....
        /*0b00*/ 	.word	0x00004850
        /*0b04*/ 	.word	0x000000ff
        /*0b08*/ 	.word	0x000002c0
        /*0b0c*/ 	.short	0x010a
        /*0b0e*/ 	.byte	0x04
	.zero		1


	//   ....[162]....
        /*0b10*/ 	.word	0x000048e0
        /*0b14*/ 	.word	0x000000ff
        /*0b18*/ 	.word	0x000002c0
        /*0b1c*/ 	.short	0x0106
        /*0b1e*/ 	.byte	0x07
	.zero		1


	//   ....[163]....
        /*0b20*/ 	.word	0x00004920
        /*0b24*/ 	.word	0x00000000
        /*0b28*/ 	.word	0x000002c0
        /*0b2c*/ 	.short	0x010a
        /*0b2e*/ 	.byte	0xff
	.zero		1


	//   ....[164]....
        /*0b30*/ 	.word	0x00004b60
        /*0b34*/ 	.word	0x000000ff
        /*0b38*/ 	.word	0x00000008
        /*0b3c*/ 	.short	0x010a
        /*0b3e*/ 	.byte	0x05
	.zero		1


	//   ....[165]....
        /*0b40*/ 	.word	0x00004b80
        /*0b44*/ 	.word	0x000000ff
        /*0b48*/ 	.word	0x00000008
        /*0b4c*/ 	.short	0x010a
        /*0b4e*/ 	.byte	0x05
	.zero		1


	//   ....[166]....
        /*0b50*/ 	.word	0x00004d10
        /*0b54*/ 	.word	0x000000ff
        /*0b58*/ 	.word	0x00000008
        /*0b5c*/ 	.short	0x010a
        /*0b5e*/ 	.byte	0x05
	.zero		1


	//   ....[167]....
        /*0b60*/ 	.word	0x00004d30
        /*0b64*/ 	.word	0x000000ff
        /*0b68*/ 	.word	0x00000008
        /*0b6c*/ 	.short	0x010a
        /*0b6e*/ 	.byte	0x05
	.zero		1


	//   ....[168]....
        /*0b70*/ 	.word	0x00004df0
        /*0b74*/ 	.word	0x000000ff
        /*0b78*/ 	.word	0x00000000
        /*0b7c*/ 	.short	0x0101
        /*0b7e*/ 	.byte	0x04
	.zero		1


	//   ....[169]....
        /*0b80*/ 	.word	0x000050d0
        /*0b84*/ 	.word	0x00000000
        /*0b88*/ 	.word	0x000002b0
        /*0b8c*/ 	.short	0x010a
        /*0b8e*/ 	.byte	0xff
	.zero		1


	//   ....[170]....
        /*0b90*/ 	.word	0x00005190
        /*0b94*/ 	.word	0x00000000
        /*0b98*/ 	.word	0x00000000
        /*0b9c*/ 	.short	0x0101
        /*0b9e*/ 	.byte	0xff
	.zero		1


	//   ....[171]....
        /*0ba0*/ 	.word	0x00005240
        /*0ba4*/ 	.word	0x000000ff
        /*0ba8*/ 	.word	0x00000000
        /*0bac*/ 	.short	0x010a
        /*0bae*/ 	.byte	0x04
	.zero		1


	//   ....[172]....
        /*0bb0*/ 	.word	0x00005250
        /*0bb4*/ 	.word	0x000000ff
        /*0bb8*/ 	.word	0x000002f0
        /*0bbc*/ 	.short	0x010a
        /*0bbe*/ 	.byte	0x13
	.zero		1


	//   ....[173]....
        /*0bc0*/ 	.word	0x00005310
        /*0bc4*/ 	.word	0x000000ff
        /*0bc8*/ 	.word	0x00000000
        /*0bcc*/ 	.short	0x010a
        /*0bce*/ 	.byte	0x06
	.zero		1


	//   ....[174]....
        /*0bd0*/ 	.word	0x00005430
        /*0bd4*/ 	.word	0x000000ff
        /*0bd8*/ 	.word	0x00000000
        /*0bdc*/ 	.short	0x010a
        /*0bde*/ 	.byte	0x04
	.zero		1


	//   ....[175]....
        /*0be0*/ 	.word	0x00005650
        /*0be4*/ 	.word	0x000000ff
        /*0be8*/ 	.word	0x00000000
        /*0bec*/ 	.short	0x010a
        /*0bee*/ 	.byte	0x04
	.zero		1


	//   ....[176]....
        /*0bf0*/ 	.word	0x000056e0
        /*0bf4*/ 	.word	0x000000ff
        /*0bf8*/ 	.word	0x00000000
        /*0bfc*/ 	.short	0x010a
        /*0bfe*/ 	.byte	0x05
	.zero		1


	//   ....[177]....
        /*0c00*/ 	.word	0x00005770
        /*0c04*/ 	.word	0x000000ff
        /*0c08*/ 	.word	0x00000000
        /*0c0c*/ 	.short	0x010a
        /*0c0e*/ 	.byte	0x05
	.zero		1


	//   ....[178]....
        /*0c10*/ 	.word	0x00005810
        /*0c14*/ 	.word	0x00000000
        /*0c18*/ 	.word	0x00000000
        /*0c1c*/ 	.short	0x010a
        /*0c1e*/ 	.byte	0xff
	.zero		1


	//   ....[179]....
        /*0c20*/ 	.word	0x00005850
        /*0c24*/ 	.word	0x00000000
        /*0c28*/ 	.word	0x00000000
        /*0c2c*/ 	.short	0x010a
        /*0c2e*/ 	.byte	0xff
	.zero		1


	//   ....[180]....
        /*0c30*/ 	.word	0x000058c0
        /*0c34*/ 	.word	0x000000ff
        /*0c38*/ 	.word	0x00000000
        /*0c3c*/ 	.short	0x0101
        /*0c3e*/ 	.byte	0x04
	.zero		1


	//   ....[181]....
        /*0c40*/ 	.word	0x00005900
        /*0c44*/ 	.word	0x000000ff
        /*0c48*/ 	.word	0x00000330
        /*0c4c*/ 	.short	0x010a
        /*0c4e*/ 	.byte	0x0d
	.zero		1


	//   ....[182]....
        /*0c50*/ 	.word	0x00005950
        /*0c54*/ 	.word	0x000000ff
        /*0c58*/ 	.word	0x00000000
        /*0c5c*/ 	.short	0x0101
        /*0c5e*/ 	.byte	0x04
	.zero		1


	//   ....[183]....
        /*0c60*/ 	.word	0x00005e00
        /*0c64*/ 	.word	0x00000003
        /*0c68*/ 	.word	0x000002b0
        /*0c6c*/ 	.short	0x010a
        /*0c6e*/ 	.byte	0xff
	.zero		1


	//   ....[184]....
        /*0c70*/ 	.word	0x00005f70
        /*0c74*/ 	.word	0x00000000
        /*0c78*/ 	.word	0x00000000
        /*0c7c*/ 	.short	0x0101
        /*0c7e*/ 	.byte	0xff
	.zero		1


	//   ....[185]....
        /*0c80*/ 	.word	0x00006430
        /*0c84*/ 	.word	0x000000ff
        /*0c88*/ 	.word	0x000002a8
        /*0c8c*/ 	.short	0x010a
        /*0c8e*/ 	.byte	0x11
	.zero		1


	//   ....[186]....
        /*0c90*/ 	.word	0x000065c0
        /*0c94*/ 	.word	0x000000ff
        /*0c98*/ 	.word	0x00000298
        /*0c9c*/ 	.short	0x010a
        /*0c9e*/ 	.byte	0x11
	.zero		1


	//   ....[187]....
        /*0ca0*/ 	.word	0x000067d0
        /*0ca4*/ 	.word	0x000000ff
        /*0ca8*/ 	.word	0x00000290
        /*0cac*/ 	.short	0x010b
        /*0cae*/ 	.byte	0x11
	.zero		1


	//   ....[188]....
        /*0cb0*/ 	.word	0x000067e0
        /*0cb4*/ 	.word	0x000000ff
        /*0cb8*/ 	.word	0x00000000
        /*0cbc*/ 	.short	0x0101
        /*0cbe*/ 	.byte	0x37
	.zero		1


	//   ....[189]....
        /*0cc0*/ 	.word	0x00006820
        /*0cc4*/ 	.word	0x00000000
        /*0cc8*/ 	.word	0x00000298
        /*0ccc*/ 	.short	0x010a
        /*0cce*/ 	.byte	0xff
	.zero		1


	//   ....[190]....
        /*0cd0*/ 	.word	0x00006b60
        /*0cd4*/ 	.word	0x00000003
        /*0cd8*/ 	.word	0x000002b0
        /*0cdc*/ 	.short	0x010a
        /*0cde*/ 	.byte	0xff
	.zero		1


	//   ....[191]....
        /*0ce0*/ 	.word	0x00006ce0
        /*0ce4*/ 	.word	0x00000000
        /*0ce8*/ 	.word	0x00000000
        /*0cec*/ 	.short	0x0101
        /*0cee*/ 	.byte	0xff
	.zero		1


	//   ....[192]....
        /*0cf0*/ 	.word	0x00007780
        /*0cf4*/ 	.word	0x000000ff
        /*0cf8*/ 	.word	0x00000290
        /*0cfc*/ 	.short	0x010a
        /*0cfe*/ 	.byte	0x2c
	.zero		1


	//   ....[193]....
        /*0d00*/ 	.word	0x00007790
        /*0d04*/ 	.word	0x00000095
        /*0d08*/ 	.word	0x000002d0
        /*0d0c*/ 	.short	0x010a
        /*0d0e*/ 	.byte	0xff
	.zero		1


	//   ....[194]....
        /*0d10*/ 	.word	0x00007920
        /*0d14*/ 	.word	0x000000ff
        /*0d18*/ 	.word	0x00000290
        /*0d1c*/ 	.short	0x010a
        /*0d1e*/ 	.byte	0x2c
	.zero		1


	//   ....[195]....
        /*0d20*/ 	.word	0x00007a20
        /*0d24*/ 	.word	0x000000ff
        /*0d28*/ 	.word	0x00000000
        /*0d2c*/ 	.short	0x0101
        /*0d2e*/ 	.byte	0x04
	.zero		1


	//   ....[196]....
        /*0d30*/ 	.word	0x00007a80
        /*0d34*/ 	.word	0x00000095
        /*0d38*/ 	.word	0x000002d0
        /*0d3c*/ 	.short	0x010a
        /*0d3e*/ 	.byte	0xff
	.zero		1


	//   ....[197]....
        /*0d40*/ 	.word	0x00007da0
        /*0d44*/ 	.word	0x00000095
        /*0d48*/ 	.word	0x00000000
        /*0d4c*/ 	.short	0x0101
        /*0d4e*/ 	.byte	0xff
	.zero		1


	//   ....[198]....
        /*0d50*/ 	.word	0x00008fc0
        /*0d54*/ 	.word	0x00000000
        /*0d58*/ 	.word	0x00000320
        /*0d5c*/ 	.short	0x010a
        /*0d5e*/ 	.byte	0xff
	.zero		1


	//   ....[199]....
        /*0d60*/ 	.word	0x00009020
        /*0d64*/ 	.word	0x00000000
        /*0d68*/ 	.word	0x00000148
        /*0d6c*/ 	.short	0x010a
        /*0d6e*/ 	.byte	0xff
	.zero		1


	//   ....[200]....
        /*0d70*/ 	.word	0x00009080
        /*0d74*/ 	.word	0x00000000
        /*0d78*/ 	.word	0x00000148
        /*0d7c*/ 	.short	0x010a
        /*0d7e*/ 	.byte	0xff
	.zero		1


	//   ....[201]....
        /*0d80*/ 	.word	0x000090d0
        /*0d84*/ 	.word	0x00000003
        /*0d88*/ 	.word	0x000002b0
        /*0d8c*/ 	.short	0x010a
        /*0d8e*/ 	.byte	0xff
	.zero		1


	//   ....[202]....
        /*0d90*/ 	.word	0x00009130
        /*0d94*/ 	.word	0x00000000
        /*0d98*/ 	.word	0x00000000
        /*0d9c*/ 	.short	0x010a
        /*0d9e*/ 	.byte	0xff
	.zero		1


	//   ....[203]....
        /*0da0*/ 	.word	0x00009190
        /*0da4*/ 	.word	0x00000000
        /*0da8*/ 	.word	0x00000000
        /*0dac*/ 	.short	0x010a
        /*0dae*/ 	.byte	0xff
	.zero		1


	//   ....[204]....
        /*0db0*/ 	.word	0x000091f0
        /*0db4*/ 	.word	0x00000000
        /*0db8*/ 	.word	0x00000000
        /*0dbc*/ 	.short	0x010a
        /*0dbe*/ 	.byte	0xff
	.zero		1


	//   ....[205]....
        /*0dc0*/ 	.word	0x00009250
        /*0dc4*/ 	.word	0x00000000
        /*0dc8*/ 	.word	0x00000000
        /*0dcc*/ 	.short	0x010a
        /*0dce*/ 	.byte	0xff
	.zero		1


	//   ....[206]....
        /*0dd0*/ 	.word	0x000092b0
        /*0dd4*/ 	.word	0x00000000
        /*0dd8*/ 	.word	0x00000000
        /*0ddc*/ 	.short	0x010a
        /*0dde*/ 	.byte	0xff
	.zero		1


	//   ....[207]....
        /*0de0*/ 	.word	0x00009310
        /*0de4*/ 	.word	0x00000000
        /*0de8*/ 	.word	0x00000000
        /*0dec*/ 	.short	0x010a
        /*0dee*/ 	.byte	0xff
	.zero		1


	//   ....[208]....
        /*0df0*/ 	.word	0x00009370
        /*0df4*/ 	.word	0x00000000
        /*0df8*/ 	.word	0x00000000
        /*0dfc*/ 	.short	0x010a
        /*0dfe*/ 	.byte	0xff
	.zero		1


	//   ....[209]....
        /*0e00*/ 	.word	0x000093d0
        /*0e04*/ 	.word	0x00000000
        /*0e08*/ 	.word	0x00000000
        /*0e0c*/ 	.short	0x010a
        /*0e0e*/ 	.byte	0xff
	.zero		1


	//   ....[210]....
        /*0e10*/ 	.word	0x00009430
        /*0e14*/ 	.word	0x00000000
        /*0e18*/ 	.word	0x00000000
        /*0e1c*/ 	.short	0x010a
        /*0e1e*/ 	.byte	0xff
	.zero		1


	//   ....[211]....
        /*0e20*/ 	.word	0x00009490
        /*0e24*/ 	.word	0x00000000
        /*0e28*/ 	.word	0x00000000
        /*0e2c*/ 	.short	0x010a
        /*0e2e*/ 	.byte	0xff
	.zero		1


	//   ....[212]....
        /*0e30*/ 	.word	0x000094f0
        /*0e34*/ 	.word	0x00000000
        /*0e38*/ 	.word	0x00000000
        /*0e3c*/ 	.short	0x010a
        /*0e3e*/ 	.byte	0xff
	.zero		1


	//   ....[213]....
        /*0e40*/ 	.word	0x00009550
        /*0e44*/ 	.word	0x00000000
        /*0e48*/ 	.word	0x00000000
        /*0e4c*/ 	.short	0x010a
        /*0e4e*/ 	.byte	0xff
	.zero		1


	//   ....[214]....
        /*0e50*/ 	.word	0x000095b0
        /*0e54*/ 	.word	0x00000000
        /*0e58*/ 	.word	0x00000000
        /*0e5c*/ 	.short	0x010a
        /*0e5e*/ 	.byte	0xff
	.zero		1


	//   ....[215]....
        /*0e60*/ 	.word	0x00009610
        /*0e64*/ 	.word	0x00000000
        /*0e68*/ 	.word	0x00000000
        /*0e6c*/ 	.short	0x010a
        /*0e6e*/ 	.byte	0xff
	.zero		1


	//   ....[216]....
        /*0e70*/ 	.word	0x00009670
        /*0e74*/ 	.word	0x00000000
        /*0e78*/ 	.word	0x00000000
        /*0e7c*/ 	.short	0x010a
        /*0e7e*/ 	.byte	0xff
	.zero		1


	//   ....[217]....
        /*0e80*/ 	.word	0x000096d0
        /*0e84*/ 	.word	0x00000000
        /*0e88*/ 	.word	0x00000000
        /*0e8c*/ 	.short	0x010a
        /*0e8e*/ 	.byte	0xff
	.zero		1


	//   ....[218]....
        /*0e90*/ 	.word	0x00009730
        /*0e94*/ 	.word	0x00000000
        /*0e98*/ 	.word	0x00000000
        /*0e9c*/ 	.short	0x010a
        /*0e9e*/ 	.byte	0xff
	.zero		1


	//   ....[219]....
        /*0ea0*/ 	.word	0x00009790
        /*0ea4*/ 	.word	0x00000000
        /*0ea8*/ 	.word	0x00000000
        /*0eac*/ 	.short	0x010a
        /*0eae*/ 	.byte	0xff
	.zero		1


	//   ....[220]....
        /*0eb0*/ 	.word	0x000097f0
        /*0eb4*/ 	.word	0x00000000
        /*0eb8*/ 	.word	0x00000000
        /*0ebc*/ 	.short	0x010a
        /*0ebe*/ 	.byte	0xff
	.zero		1


	//   ....[221]....
        /*0ec0*/ 	.word	0x00009850
        /*0ec4*/ 	.word	0x00000000
        /*0ec8*/ 	.word	0x00000000
        /*0ecc*/ 	.short	0x010a
        /*0ece*/ 	.byte	0xff
	.zero		1


	//   ....[222]....
        /*0ed0*/ 	.word	0x000098b0
        /*0ed4*/ 	.word	0x00000000
        /*0ed8*/ 	.word	0x00000000
        /*0edc*/ 	.short	0x010a
        /*0ede*/ 	.byte	0xff
	.zero		1


	//   ....[223]....
        /*0ee0*/ 	.word	0x00009910
        /*0ee4*/ 	.word	0x00000000
        /*0ee8*/ 	.word	0x00000000
        /*0eec*/ 	.short	0x010a
        /*0eee*/ 	.byte	0xff
	.zero		1


	//   ....[224]....
        /*0ef0*/ 	.word	0x00009970
        /*0ef4*/ 	.word	0x00000000
        /*0ef8*/ 	.word	0x00000000
        /*0efc*/ 	.short	0x010a
        /*0efe*/ 	.byte	0xff
	.zero		1


	//   ....[225]....
        /*0f00*/ 	.word	0x000099d0
        /*0f04*/ 	.word	0x00000000
        /*0f08*/ 	.word	0x00000000
        /*0f0c*/ 	.short	0x010a
        /*0f0e*/ 	.byte	0xff
	.zero		1


	//   ....[226]....
        /*0f10*/ 	.word	0x00009a30
        /*0f14*/ 	.word	0x00000000
        /*0f18*/ 	.word	0x00000000
        /*0f1c*/ 	.short	0x010a
        /*0f1e*/ 	.byte	0xff
	.zero		1


	//   ....[227]....
        /*0f20*/ 	.word	0x00009a90
        /*0f24*/ 	.word	0x00000000
        /*0f28*/ 	.word	0x00000000
        /*0f2c*/ 	.short	0x010a
        /*0f2e*/ 	.byte	0xff
	.zero		1


	//   ....[228]....
        /*0f30*/ 	.word	0x00009af0
        /*0f34*/ 	.word	0x00000000
        /*0f38*/ 	.word	0x00000000
        /*0f3c*/ 	.short	0x010a
        /*0f3e*/ 	.byte	0xff
	.zero		1


	//   ....[229]....
        /*0f40*/ 	.word	0x00009b50
        /*0f44*/ 	.word	0x00000000
        /*0f48*/ 	.word	0x00000000
        /*0f4c*/ 	.short	0x010a
        /*0f4e*/ 	.byte	0xff
	.zero		1


	//   ....[230]....
        /*0f50*/ 	.word	0x00009bb0
        /*0f54*/ 	.word	0x00000000
        /*0f58*/ 	.word	0x00000000
        /*0f5c*/ 	.short	0x010a
        /*0f5e*/ 	.byte	0xff
	.zero		1


	//   ....[231]....
        /*0f60*/ 	.word	0x00009c10
        /*0f64*/ 	.word	0x00000000
        /*0f68*/ 	.word	0x00000000
        /*0f6c*/ 	.short	0x010a
        /*0f6e*/ 	.byte	0xff
	.zero		1


	//   ....[232]....
        /*0f70*/ 	.word	0x00009c70
        /*0f74*/ 	.word	0x00000000
        /*0f78*/ 	.word	0x00000000
        /*0f7c*/ 	.short	0x010a
        /*0f7e*/ 	.byte	0xff
	.zero		1


	//   ....[233]....
        /*0f80*/ 	.word	0x00009cd0
        /*0f84*/ 	.word	0x00000000
        /*0f88*/ 	.word	0x00000000
        /*0f8c*/ 	.short	0x010a
        /*0f8e*/ 	.byte	0xff
	.zero		1


	//   ....[234]....
        /*0f90*/ 	.word	0x00009d30
        /*0f94*/ 	.word	0x00000000
        /*0f98*/ 	.word	0x00000000
        /*0f9c*/ 	.short	0x010a
        /*0f9e*/ 	.byte	0xff
	.zero		1


	//   ....[235]....
        /*0fa0*/ 	.word	0x00009d90
        /*0fa4*/ 	.word	0x00000000
        /*0fa8*/ 	.word	0x00000000
        /*0fac*/ 	.short	0x010a
        /*0fae*/ 	.byte	0xff
	.zero		1


	//   ....[236]....
        /*0fb0*/ 	.word	0x00009df0
        /*0fb4*/ 	.word	0x00000000
        /*0fb8*/ 	.word	0x00000000
        /*0fbc*/ 	.short	0x010a
        /*0fbe*/ 	.byte	0xff
	.zero		1


	//   ....[237]....
        /*0fc0*/ 	.word	0x00009e50
        /*0fc4*/ 	.word	0x00000000
        /*0fc8*/ 	.word	0x00000000
        /*0fcc*/ 	.short	0x010a
        /*0fce*/ 	.byte	0xff
	.zero		1


	//   ....[238]....
        /*0fd0*/ 	.word	0x00009eb0
        /*0fd4*/ 	.word	0x00000000
        /*0fd8*/ 	.word	0x00000000
        /*0fdc*/ 	.short	0x010a
        /*0fde*/ 	.byte	0xff
	.zero		1


	//   ....[239]....
        /*0fe0*/ 	.word	0x00009f10
        /*0fe4*/ 	.word	0x00000000
        /*0fe8*/ 	.word	0x00000000
        /*0fec*/ 	.short	0x010a
        /*0fee*/ 	.byte	0xff
	.zero		1


	//   ....[240]....
        /*0ff0*/ 	.word	0x00009f70
        /*0ff4*/ 	.word	0x00000000
        /*0ff8*/ 	.word	0x00000000
        /*0ffc*/ 	.short	0x010a
        /*0ffe*/ 	.byte	0xff
	.zero		1


	//   ....[241]....
        /*1000*/ 	.word	0x00009fd0
        /*1004*/ 	.word	0x00000000
        /*1008*/ 	.word	0x00000000
        /*100c*/ 	.short	0x010a
        /*100e*/ 	.byte	0xff
	.zero		1


	//   ....[242]....
        /*1010*/ 	.word	0x0000a020
        /*1014*/ 	.word	0x00000002
        /*1018*/ 	.word	0x00000310
        /*101c*/ 	.short	0x010a
        /*101e*/ 	.byte	0xff
	.zero		1


	//   ....[243]....
        /*1020*/ 	.word	0x0000a080
        /*1024*/ 	.word	0x00000002
        /*1028*/ 	.word	0x000002c0
        /*102c*/ 	.short	0x010a
        /*102e*/ 	.byte	0xff
	.zero		1


	//   ....[244]....
        /*1030*/ 	.word	0x0000a0d0
        /*1034*/ 	.word	0x00000002
        /*1038*/ 	.word	0x000002b0
        /*103c*/ 	.short	0x010a
        /*103e*/ 	.byte	0xff
	.zero		1


	//   ....[245]....
        /*1040*/ 	.word	0x0000a130
        /*1044*/ 	.word	0x00000000
        /*1048*/ 	.word	0x000002c0
        /*104c*/ 	.short	0x010a
        /*104e*/ 	.byte	0xff
	.zero		1


	//   ....[246]....
        /*1050*/ 	.word	0x0000a190
        /*1054*/ 	.word	0x00000005
        /*1058*/ 	.word	0x00000008
        /*105c*/ 	.short	0x010a
        /*105e*/ 	.byte	0xff
	.zero		1


	//   ....[247]....
        /*1060*/ 	.word	0x0000a280
        /*1064*/ 	.word	0x00000000
        /*1068*/ 	.word	0x00000008
        /*106c*/ 	.short	0x010a
        /*106e*/ 	.byte	0xff
	.zero		1


	//   ....[248]....
        /*1070*/ 	.word	0x0000a2d0
        /*1074*/ 	.word	0x00000000
        /*1078*/ 	.word	0x000002b0
        /*107c*/ 	.short	0x010a
        /*107e*/ 	.byte	0xff
	.zero		1


	//   ....[249]....
        /*1080*/ 	.word	0x0000a330
        /*1084*/ 	.word	0x00000000
        /*1088*/ 	.word	0x000002f0
        /*108c*/ 	.short	0x010a
        /*108e*/ 	.byte	0xff
	.zero		1


	//   ....[250]....
        /*1090*/ 	.word	0x0000a390
        /*1094*/ 	.word	0x00000000
        /*1098*/ 	.word	0x00000000
        /*109c*/ 	.short	0x010a
        /*109e*/ 	.byte	0xff
	.zero		1


	//   ....[251]....
        /*10a0*/ 	.word	0x0000a3f0
        /*10a4*/ 	.word	0x00000000
        /*10a8*/ 	.word	0x00000000
        /*10ac*/ 	.short	0x010a
        /*10ae*/ 	.byte	0xff
	.zero		1


	//   ....[252]....
        /*10b0*/ 	.word	0x0000a450
        /*10b4*/ 	.word	0x00000000
        /*10b8*/ 	.word	0x00000000
        /*10bc*/ 	.short	0x010a
        /*10be*/ 	.byte	0xff
	.zero		1


	//   ....[253]....
        /*10c0*/ 	.word	0x0000a4b0
        /*10c4*/ 	.word	0x00000000
        /*10c8*/ 	.word	0x00000000
        /*10cc*/ 	.short	0x010a
        /*10ce*/ 	.byte	0xff
	.zero		1


	//   ....[254]....
        /*10d0*/ 	.word	0x0000a510
        /*10d4*/ 	.word	0x00000000
        /*10d8*/ 	.word	0x00000330
        /*10dc*/ 	.short	0x010a
        /*10de*/ 	.byte	0xff
	.zero		1


	//   ....[255]....
        /*10e0*/ 	.word	0x0000a560
        /*10e4*/ 	.word	0x00000003
        /*10e8*/ 	.word	0x000002b0
        /*10ec*/ 	.short	0x010a
        /*10ee*/ 	.byte	0xff
	.zero		1


	//   ....[0]....
        /*10f0*/ 	.word	0x0000a5c0
        /*10f4*/ 	.word	0x00000000
        /*10f8*/ 	.word	0x000002a8
        /*10fc*/ 	.short	0x010a
        /*10fe*/ 	.byte	0xff
	.zero		1


	//   ....[1]....
        /*1100*/ 	.word	0x0000a620
        /*1104*/ 	.word	0x00000000
        /*1108*/ 	.word	0x00000298
        /*110c*/ 	.short	0x010a
        /*110e*/ 	.byte	0xff
	.zero		1


	//   ....[2]....
        /*1110*/ 	.word	0x0000a670
        /*1114*/ 	.word	0x00000003
        /*1118*/ 	.word	0x000002b0
        /*111c*/ 	.short	0x010a
        /*111e*/ 	.byte	0xff
	.zero		1


	//   ....[3]....
        /*1120*/ 	.word	0x0000a6d0
        /*1124*/ 	.word	0x00000000
        /*1128*/ 	.word	0x00000290
        /*112c*/ 	.short	0x010a
        /*112e*/ 	.byte	0xff
	.zero		1


	//   ....[4]....
        /*1130*/ 	.word	0x0000a720
        /*1134*/ 	.word	0x00000095
        /*1138*/ 	.word	0x000002d0
        /*113c*/ 	.short	0x010a
        /*113e*/ 	.byte	0xff
	.zero		1


	//----- nvinfo : EIATTR_NUM_MBARRIERS
	.align		4
.L_47:
        /*1140*/ 	.byte	0x03, 0x38
        /*1142*/ 	.short	0x0067


	//----- nvinfo : EIATTR_EXIT_INSTR_OFFSETS
	.align		4
        /*1144*/ 	.byte	0x04, 0x1c
        /*1146*/ 	.short	(.L_49 - .L_48)


	//   ....[0]....
.L_48:
        /*1148*/ 	.word	0x00004400


	//   ....[1]....
        /*114c*/ 	.word	0x000048f0


	//   ....[2]....
        /*1150*/ 	.word	0x00004950


	//   ....[3]....
        /*1154*/ 	.word	0x00005b80


	//   ....[4]....
        /*1158*/ 	.word	0x00006850


	//   ....[5]....
        /*115c*/ 	.word	0x00006890


	//   ....[6]....
        /*1160*/ 	.word	0x00008fb0


	//----- nvinfo : EIATTR_MAX_THREADS
	.align		4
.L_49:
        /*1164*/ 	.byte	0x04, 0x05
        /*1166*/ 	.short	(.L_51 - .L_50)
.L_50:
        /*1168*/ 	.word	0x00000100
        /*116c*/ 	.word	0x00000001
        /*1170*/ 	.word	0x00000001


	//----- nvinfo : EIATTR_CRS_STACK_SIZE
	.align		4
.L_51:
        /*1174*/ 	.byte	0x04, 0x1e
        /*1176*/ 	.short	(.L_53 - .L_52)
.L_52:
        /*1178*/ 	.word	0x00000000


	//----- nvinfo : EIATTR_CBANK_PARAM_SIZE
	.align		4
.L_53:
        /*117c*/ 	.byte	0x03, 0x19
        /*117e*/ 	.short	0x0800


	//----- nvinfo : EIATTR_PARAM_CBANK
	.align		4
        /*1180*/ 	.byte	0x04, 0x0a
        /*1182*/ 	.short	(.L_55 - .L_54)
	.align		4
.L_54:
        /*1184*/ 	.word	index@(.nv.constant0._ZN7cutlass13device_kernelINS_4gemm6kernel13GemmUniversalIN4cute5tupleIJiiiiEEENS1_10collective13CollectiveMmaINS1_35MainloopSm100TmaUmmaWarpSpecializedILi41ELi2ELi4ENS5_IJNS4_1CILi4EEENSA_ILi1EEESC_EEEEENS5_IJNSA_ILi256EEENSA_ILi64EEENSA_ILi32EEEEEEaNS5_IJlSC_lEEEaSJ_NS4_8TiledMMAINS4_8MMA_AtomIJNS4_21SM100_MMA_S8_2x1SM_SSIaaiLi256ELi64ELNS4_4UMMA5MajorE0ELSO_0ELNSN_8SaturateE0EEEEEENS4_6LayoutINS5_IJSC_SC_SC_EEENS5_IJNSA_ILi0EEESU_SU_EEEEENS5_IJNS4_10UnderscoreESX_SX_EEEEENS4_18SM100_TMA_2SM_LOADENS4_14ComposedLayoutINS4_7SwizzleILi1ELi4ELi3EEENS4_18smem_ptr_flag_bitsILi8EEENSS_INS5_IJNSA_ILi8EEESH_EEENS5_IJSH_SC_EEEEEEEvNS4_8identityENS4_28SM100_TMA_2SM_LOAD_MULTICASTES1A_vS1B_EENS_8epilogue10collective18CollectiveEpilogueINS1E_23Sm100TmaWarpSpecializedILi1ELi1ELi64ELb0ELb0EEEJNS5_IJNSA_ILi128EEESG_SH_EEENS5_IJNSS_IS1J_SC_EENSS_ISG_SC_EEEEEaSJ_aSJ_NS1E_6fusion15FusionCallbacksIS1I_NS1O_17LinearCombinationIaiaiLNS_15FloatRoundStyleE2EEES1K_S1N_JEEENS4_5SM1004TMEM4LOAD26SM100_TMEM_LOAD_32dp32b64xENS4_13SM90_TMA_LOADENS11_INS12_ILi2ELi4ELi3EEES15_NSS_INS5_IJS16_SG_EEENS5_IJSG_SC_EEEEEEENS4_39AutoVectorizingCopyWithAssumedAlignmentILi128EEENS4_14SM90_TMA_STOREES23_S25_S25_EEEvvEEEEvNT_6ParamsE)
        /*1188*/ 	.short	0x0380
        /*118a*/ 	.short	0x0800


	//----- nvinfo : EIATTR_SW_WAR
	.align		4
.L_55:
        /*118c*/ 	.byte	0x04, 0x36
        /*118e*/ 	.short	(.L_57 - .L_56)
.L_56:
        /*1190*/ 	.word	0x00000008
.L_57:


//--------------------- .nv.callgraph             --------------------------
	.section	.nv.callgraph,"",@"SHT_CUDA_CALLGRAPH"
	.align	4
	.sectionentsize	8
	.align		4
        /*0000*/ 	.word	0x00000000
	.align		4
        /*0004*/ 	.word	0xffffffff
	.align		4
        /*0008*/ 	.word	index@(_ZN7cutlass13device_kernelINS_4gemm6kernel13GemmUniversalIN4cute5tupleIJiiiiEEENS1_10collective13CollectiveMmaINS1_35MainloopSm100TmaUmmaWarpSpecializedILi41ELi2ELi4ENS5_IJNS4_1CILi4EEENSA_ILi1EEESC_EEEEENS5_IJNSA_ILi256EEENSA_ILi64EEENSA_ILi32EEEEEEaNS5_IJlSC_lEEEaSJ_NS4_8TiledMMAINS4_8MMA_AtomIJNS4_21SM100_MMA_S8_2x1SM_SSIaaiLi256ELi64ELNS4_4UMMA5MajorE0ELSO_0ELNSN_8SaturateE0EEEEEENS4_6LayoutINS5_IJSC_SC_SC_EEENS5_IJNSA_ILi0EEESU_SU_EEEEENS5_IJNS4_10UnderscoreESX_SX_EEEEENS4_18SM100_TMA_2SM_LOADENS4_14ComposedLayoutINS4_7SwizzleILi1ELi4ELi3EEENS4_18smem_ptr_flag_bitsILi8EEENSS_INS5_IJNSA_ILi8EEESH_EEENS5_IJSH_SC_EEEEEEEvNS4_8identityENS4_28SM100_TMA_2SM_LOAD_MULTICASTES1A_vS1B_EENS_8epilogue10collective18CollectiveEpilogueINS1E_23Sm100TmaWarpSpecializedILi1ELi1ELi64ELb0ELb0EEEJNS5_IJNSA_ILi128EEESG_SH_EEENS5_IJNSS_IS1J_SC_EENSS_ISG_SC_EEEEEaSJ_aSJ_NS1E_6fusion15FusionCallbacksIS1I_NS1O_17LinearCombinationIaiaiLNS_15FloatRoundStyleE2EEES1K_S1N_JEEENS4_5SM1004TMEM4LOAD26SM100_TMEM_LOAD_32dp32b64xENS4_13SM90_TMA_LOADENS11_INS12_ILi2ELi4ELi3EEES15_NSS_INS5_IJS16_SG_EEENS5_IJSG_SC_EEEEEEENS4_39AutoVectorizingCopyWithAssumedAlignmentILi128EEENS4_14SM90_TMA_STOREES23_S25_S25_EEEvvEEEEvNT_6ParamsE)
	.align		4
        /*000c*/ 	.word	index@(__assertfail)
	.align		4
        /*0010*/ 	.word	0x00000000
	.align		4
        /*0014*/ 	.word	0xfffffffe
	.align		4
        /*0018*/ 	.word	0x00000000
	.align		4
        /*001c*/ 	.word	0xfffffffd
	.align		4
        /*0020*/ 	.word	0x00000000
	.align		4
        /*0024*/ 	.word	0xfffffffc


//--------------------- .nv.constant4             --------------------------
	.section	.nv.constant4,"a",@progbits
	.align	8
	.align		8
.nv.constant4:
        /*0000*/ 	.dword	__assertfail
	.align		8
        /*0008*/ 	.dword	__unnamed_1
	.align		8
        /*0010*/ 	.dword	__unnamed_2
	.align		8
        /*0018*/ 	.dword	_ZN40_INTERNAL_041f8de7_4_k_cu_50a7696c_322834cuda3std3__45__cpo5beginE
	.align		8
        /*0020*/ 	.dword	_ZN40_INTERNAL_041f8de7_4_k_cu_50a7696c_322834cuda3std3__45__cpo3endE
	.align		8
        /*0028*/ 	.dword	_ZN40_INTERNAL_041f8de7_4_k_cu_50a7696c_322834cuda3std3__45__cpo6cbeginE
	.align		8
        /*0030*/ 	.dword	_ZN40_INTERNAL_041f8de7_4_k_cu_50a7696c_322834cuda3std3__45__cpo4cendE
	.align		8
        /*0038*/ 	.dword	_ZN40_INTERNAL_041f8de7_4_k_cu_50a7696c_322834cuda3std3__442_GLOBAL__N__041f8de7_4_k_cu_50a7696c_322836ignoreE
	.align		8
        /*0040*/ 	.dword	_ZN40_INTERNAL_041f8de7_4_k_cu_50a7696c_322834cuda3std3__419piecewise_constructE
	.align		8
        /*0048*/ 	.dword	_ZN40_INTERNAL_041f8de7_4_k_cu_50a7696c_322834cuda3std3__48in_placeE
	.align		8
        /*0050*/ 	.dword	_ZN40_INTERNAL_041f8de7_4_k_cu_50a7696c_322834cuda3std6ranges3__45__cpo4swapE
	.align		8
        /*0058*/ 	.dword	_ZN40_INTERNAL_041f8de7_4_k_cu_50a7696c_322834cuda3std6ranges3__45__cpo9iter_moveE
	.align		8
        /*0060*/ 	.dword	_ZN40_INTERNAL_041f8de7_4_k_cu_50a7696c_322834cute7productE
	.align		8
        /*0068*/ 	.dword	_ZN40_INTERNAL_041f8de7_4_k_cu_50a7696c_322834cute1_E
	.align		8
        /*0070*/ 	.dword	$str$25
	.align		8
        /*0078*/ 	.dword	$str$26
	.align		8
        /*0080*/ 	.dword	$str$27
	.align		8
        /*0088*/ 	.dword	$str$28


//--------------------- .text._ZN7cutlass13device_kernelINS_4gemm6kernel13GemmUniversalIN4cute5tupleIJiiiiEEENS1_10collective13CollectiveMmaINS1_35MainloopSm100TmaUmmaWarpSpecializedILi41ELi2ELi4ENS5_IJNS4_1CILi4EEENSA_ILi1EEESC_EEEEENS5_IJNSA_ILi256EEENSA_ILi64EEENSA_ILi32EEEEEEaNS5_IJlSC_lEEEaSJ_NS4_8TiledMMAINS4_8MMA_AtomIJNS4_21SM100_MMA_S8_2x1SM_SSIaaiLi256ELi64ELNS4_4UMMA5MajorE0ELSO_0ELNSN_8SaturateE0EEEEEENS4_6LayoutINS5_IJSC_SC_SC_EEENS5_IJNSA_ILi0EEESU_SU_EEEEENS5_IJNS4_10UnderscoreESX_SX_EEEEENS4_18SM100_TMA_2SM_LOADENS4_14ComposedLayoutINS4_7SwizzleILi1ELi4ELi3EEENS4_18smem_ptr_flag_bitsILi8EEENSS_INS5_IJNSA_ILi8EEESH_EEENS5_IJSH_SC_EEEEEEEvNS4_8identityENS4_28SM100_TMA_2SM_LOAD_MULTICASTES1A_vS1B_EENS_8epilogue10collective18CollectiveEpilogueINS1E_23Sm100TmaWarpSpecializedILi1ELi1ELi64ELb0ELb0EEEJNS5_IJNSA_ILi128EEESG_SH_EEENS5_IJNSS_IS1J_SC_EENSS_ISG_SC_EEEEEaSJ_aSJ_NS1E_6fusion15FusionCallbacksIS1I_NS1O_17LinearCombinationIaiaiLNS_15FloatRoundStyleE2EEES1K_S1N_JEEENS4_5SM1004TMEM4LOAD26SM100_TMEM_LOAD_32dp32b64xENS4_13SM90_TMA_LOADENS11_INS12_ILi2ELi4ELi3EEES15_NSS_INS5_IJS16_SG_EEENS5_IJSG_SC_EEEEEEENS4_39AutoVectorizingCopyWithAssumedAlignmentILi128EEENS4_14SM90_TMA_STOREES23_S25_S25_EEEvvEEEEvNT_6ParamsE --------------------------
	.section	.text._ZN7cutlass13device_kernelINS_4gemm6kernel13GemmUniversalIN4cute5tupleIJiiiiEEENS1_10collective13CollectiveMmaINS1_35MainloopSm100TmaUmmaWarpSpecializedILi41ELi2ELi4ENS5_IJNS4_1CILi4EEENSA_ILi1EEESC_EEEEENS5_IJNSA_ILi256EEENSA_ILi64EEENSA_ILi32EEEEEEaNS5_IJlSC_lEEEaSJ_NS4_8TiledMMAINS4_8MMA_AtomIJNS4_21SM100_MMA_S8_2x1SM_SSIaaiLi256ELi64ELNS4_4UMMA5MajorE0ELSO_0ELNSN_8SaturateE0EEEEEENS4_6LayoutINS5_IJSC_SC_SC_EEENS5_IJNSA_ILi0EEESU_SU_EEEEENS5_IJNS4_10UnderscoreESX_SX_EEEEENS4_18SM100_TMA_2SM_LOADENS4_14ComposedLayoutINS4_7SwizzleILi1ELi4ELi3EEENS4_18smem_ptr_flag_bitsILi8EEENSS_INS5_IJNSA_ILi8EEESH_EEENS5_IJSH_SC_EEEEEEEvNS4_8identityENS4_28SM100_TMA_2SM_LOAD_MULTICASTES1A_vS1B_EENS_8epilogue10collective18CollectiveEpilogueINS1E_23Sm100TmaWarpSpecializedILi1ELi1ELi64ELb0ELb0EEEJNS5_IJNSA_ILi128EEESG_SH_EEENS5_IJNSS_IS1J_SC_EENSS_ISG_SC_EEEEEaSJ_aSJ_NS1E_6fusion15FusionCallbacksIS1I_NS1O_17LinearCombinationIaiaiLNS_15FloatRoundStyleE2EEES1K_S1N_JEEENS4_5SM1004TMEM4LOAD26SM100_TMEM_LOAD_32dp32b64xENS4_13SM90_TMA_LOADENS11_INS12_ILi2ELi4ELi3EEES15_NSS_INS5_IJS16_SG_EEENS5_IJSG_SC_EEEEEEENS4_39AutoVectorizingCopyWithAssumedAlignmentILi128EEENS4_14SM90_TMA_STOREES23_S25_S25_EEEvvEEEEvNT_6ParamsE,"ax",@progbits
	.align	128
.text._ZN7cutlass13device_kernelINS_4gemm6kernel13GemmUniversalIN4cute5tupleIJiiiiEEENS1_10collective13CollectiveMmaINS1_35MainloopSm100TmaUmmaWarpSpecializedILi41ELi2ELi4ENS5_IJNS4_1CILi4EEENSA_ILi1EEESC_EEEEENS5_IJNSA_ILi256EEENSA_ILi64EEENSA_ILi32EEEEEEaNS5_IJlSC_lEEEaSJ_NS4_8TiledMMAINS4_8MMA_AtomIJNS4_21SM100_MMA_S8_2x1SM_SSIaaiLi256ELi64ELNS4_4UMMA5MajorE0ELSO_0ELNSN_8SaturateE0EEEEEENS4_6LayoutINS5_IJSC_SC_SC_EEENS5_IJNSA_ILi0EEESU_SU_EEEEENS5_IJNS4_10UnderscoreESX_SX_EEEEENS4_18SM100_TMA_2SM_LOADENS4_14ComposedLayoutINS4_7SwizzleILi1ELi4ELi3EEENS4_18smem_ptr_flag_bitsILi8EEENSS_INS5_IJNSA_ILi8EEESH_EEENS5_IJSH_SC_EEEEEEEvNS4_8identityENS4_28SM100_TMA_2SM_LOAD_MULTICASTES1A_vS1B_EENS_8epilogue10collective18CollectiveEpilogueINS1E_23Sm100TmaWarpSpecializedILi1ELi1ELi64ELb0ELb0EEEJNS5_IJNSA_ILi128EEESG_SH_EEENS5_IJNSS_IS1J_SC_EENSS_ISG_SC_EEEEEaSJ_aSJ_NS1E_6fusion15FusionCallbacksIS1I_NS1O_17LinearCombinationIaiaiLNS_15FloatRoundStyleE2EEES1K_S1N_JEEENS4_5SM1004TMEM4LOAD26SM100_TMEM_LOAD_32dp32b64xENS4_13SM90_TMA_LOADENS11_INS12_ILi2ELi4ELi3EEES15_NSS_INS5_IJS16_SG_EEENS5_IJSG_SC_EEEEEEENS4_39AutoVectorizingCopyWithAssumedAlignmentILi128EEENS4_14SM90_TMA_STOREES23_S25_S25_EEEvvEEEEvNT_6ParamsE:
        .type           _ZN7cutlass13device_kernelINS_4gemm6kernel13GemmUniversalIN4cute5tupleIJiiiiEEENS1_10collective13CollectiveMmaINS1_35MainloopSm100TmaUmmaWarpSpecializedILi41ELi2ELi4ENS5_IJNS4_1CILi4EEENSA_ILi1EEESC_EEEEENS5_IJNSA_ILi256EEENSA_ILi64EEENSA_ILi32EEEEEEaNS5_IJlSC_lEEEaSJ_NS4_8TiledMMAINS4_8MMA_AtomIJNS4_21SM100_MMA_S8_2x1SM_SSIaaiLi256ELi64ELNS4_4UMMA5MajorE0ELSO_0ELNSN_8SaturateE0EEEEEENS4_6LayoutINS5_IJSC_SC_SC_EEENS5_IJNSA_ILi0EEESU_SU_EEEEENS5_IJNS4_10UnderscoreESX_SX_EEEEENS4_18SM100_TMA_2SM_LOADENS4_14ComposedLayoutINS4_7SwizzleILi1ELi4ELi3EEENS4_18smem_ptr_flag_bitsILi8EEENSS_INS5_IJNSA_ILi8EEESH_EEENS5_IJSH_SC_EEEEEEEvNS4_8identityENS4_28SM100_TMA_2SM_LOAD_MULTICASTES1A_vS1B_EENS_8epilogue10collective18CollectiveEpilogueINS1E_23Sm100TmaWarpSpecializedILi1ELi1ELi64ELb0ELb0EEEJNS5_IJNSA_ILi128EEESG_SH_EEENS5_IJNSS_IS1J_SC_EENSS_ISG_SC_EEEEEaSJ_aSJ_NS1E_6fusion15FusionCallbacksIS1I_NS1O_17LinearCombinationIaiaiLNS_15FloatRoundStyleE2EEES1K_S1N_JEEENS4_5SM1004TMEM4LOAD26SM100_TMEM_LOAD_32dp32b64xENS4_13SM90_TMA_LOADENS11_INS12_ILi2ELi4ELi3EEES15_NSS_INS5_IJS16_SG_EEENS5_IJSG_SC_EEEEEEENS4_39AutoVectorizingCopyWithAssumedAlignmentILi128EEENS4_14SM90_TMA_STOREES23_S25_S25_EEEvvEEEEvNT_6ParamsE,@function
        .size           _ZN7cutlass13device_kernelINS_4gemm6kernel13GemmUniversalIN4cute5tupleIJiiiiEEENS1_10collective13CollectiveMmaINS1_35MainloopSm100TmaUmmaWarpSpecializedILi41ELi2ELi4ENS5_IJNS4_1CILi4EEENSA_ILi1EEESC_EEEEENS5_IJNSA_ILi256EEENSA_ILi64EEENSA_ILi32EEEEEEaNS5_IJlSC_lEEEaSJ_NS4_8TiledMMAINS4_8MMA_AtomIJNS4_21SM100_MMA_S8_2x1SM_SSIaaiLi256ELi64ELNS4_4UMMA5MajorE0ELSO_0ELNSN_8SaturateE0EEEEEENS4_6LayoutINS5_IJSC_SC_SC_EEENS5_IJNSA_ILi0EEESU_SU_EEEEENS5_IJNS4_10UnderscoreESX_SX_EEEEENS4_18SM100_TMA_2SM_LOADENS4_14ComposedLayoutINS4_7SwizzleILi1ELi4ELi3EEENS4_18smem_ptr_flag_bitsILi8EEENSS_INS5_IJNSA_ILi8EEESH_EEENS5_IJSH_SC_EEEEEEEvNS4_8identityENS4_28SM100_TMA_2SM_LOAD_MULTICASTES1A_vS1B_EENS_8epilogue10collective18CollectiveEpilogueINS1E_23Sm100TmaWarpSpecializedILi1ELi1ELi64ELb0ELb0EEEJNS5_IJNSA_ILi128EEESG_SH_EEENS5_IJNSS_IS1J_SC_EENSS_ISG_SC_EEEEEaSJ_aSJ_NS1E_6fusion15FusionCallbacksIS1I_NS1O_17LinearCombinationIaiaiLNS_15FloatRoundStyleE2EEES1K_S1N_JEEENS4_5SM1004TMEM4LOAD26SM100_TMEM_LOAD_32dp32b64xENS4_13SM90_TMA_LOADENS11_INS12_ILi2ELi4ELi3EEES15_NSS_INS5_IJS16_SG_EEENS5_IJSG_SC_EEEEEEENS4_39AutoVectorizingCopyWithAssumedAlignmentILi128EEENS4_14SM90_TMA_STOREES23_S25_S25_EEEvvEEEEvNT_6ParamsE,(.L_x_261 - _ZN7cutlass13device_kernelINS_4gemm6kernel13GemmUniversalIN4cute5tupleIJiiiiEEENS1_10collective13CollectiveMmaINS1_35MainloopSm100TmaUmmaWarpSpecializedILi41ELi2ELi4ENS5_IJNS4_1CILi4EEENSA_ILi1EEESC_EEEEENS5_IJNSA_ILi256EEENSA_ILi64EEENSA_ILi32EEEEEEaNS5_IJlSC_lEEEaSJ_NS4_8TiledMMAINS4_8MMA_AtomIJNS4_21SM100_MMA_S8_2x1SM_SSIaaiLi256ELi64ELNS4_4UMMA5MajorE0ELSO_0ELNSN_8SaturateE0EEEEEENS4_6LayoutINS5_IJSC_SC_SC_EEENS5_IJNSA_ILi0EEESU_SU_EEEEENS5_IJNS4_10UnderscoreESX_SX_EEEEENS4_18SM100_TMA_2SM_LOADENS4_14ComposedLayoutINS4_7SwizzleILi1ELi4ELi3EEENS4_18smem_ptr_flag_bitsILi8EEENSS_INS5_IJNSA_ILi8EEESH_EEENS5_IJSH_SC_EEEEEEEvNS4_8identityENS4_28SM100_TMA_2SM_LOAD_MULTICASTES1A_vS1B_EENS_8epilogue10collective18CollectiveEpilogueINS1E_23Sm100TmaWarpSpecializedILi1ELi1ELi64ELb0ELb0EEEJNS5_IJNSA_ILi128EEESG_SH_EEENS5_IJNSS_IS1J_SC_EENSS_ISG_SC_EEEEEaSJ_aSJ_NS1E_6fusion15FusionCallbacksIS1I_NS1O_17LinearCombinationIaiaiLNS_15FloatRoundStyleE2EEES1K_S1N_JEEENS4_5SM1004TMEM4LOAD26SM100_TMEM_LOAD_32dp32b64xENS4_13SM90_TMA_LOADENS11_INS12_ILi2ELi4ELi3EEES15_NSS_INS5_IJS16_SG_EEENS5_IJSG_SC_EEEEEEENS4_39AutoVectorizingCopyWithAssumedAlignmentILi128EEENS4_14SM90_TMA_STOREES23_S25_S25_EEEvvEEEEvNT_6ParamsE)
        .other          _ZN7cutlass13device_kernelINS_4gemm6kernel13GemmUniversalIN4cute5tupleIJiiiiEEENS1_10collective13CollectiveMmaINS1_35MainloopSm100TmaUmmaWarpSpecializedILi41ELi2ELi4ENS5_IJNS4_1CILi4EEENSA_ILi1EEESC_EEEEENS5_IJNSA_ILi256EEENSA_ILi64EEENSA_ILi32EEEEEEaNS5_IJlSC_lEEEaSJ_NS4_8TiledMMAINS4_8MMA_AtomIJNS4_21SM100_MMA_S8_2x1SM_SSIaaiLi256ELi64ELNS4_4UMMA5MajorE0ELSO_0ELNSN_8SaturateE0EEEEEENS4_6LayoutINS5_IJSC_SC_SC_EEENS5_IJNSA_ILi0EEESU_SU_EEEEENS5_IJNS4_10UnderscoreESX_SX_EEEEENS4_18SM100_TMA_2SM_LOADENS4_14ComposedLayoutINS4_7SwizzleILi1ELi4ELi3EEENS4_18smem_ptr_flag_bitsILi8EEENSS_INS5_IJNSA_ILi8EEESH_EEENS5_IJSH_SC_EEEEEEEvNS4_8identityENS4_28SM100_TMA_2SM_LOAD_MULTICASTES1A_vS1B_EENS_8epilogue10collective18CollectiveEpilogueINS1E_23Sm100TmaWarpSpecializedILi1ELi1ELi64ELb0ELb0EEEJNS5_IJNSA_ILi128EEESG_SH_EEENS5_IJNSS_IS1J_SC_EENSS_ISG_SC_EEEEEaSJ_aSJ_NS1E_6fusion15FusionCallbacksIS1I_NS1O_17LinearCombinationIaiaiLNS_15FloatRoundStyleE2EEES1K_S1N_JEEENS4_5SM1004TMEM4LOAD26SM100_TMEM_LOAD_32dp32b64xENS4_13SM90_TMA_LOADENS11_INS12_ILi2ELi4ELi3EEES15_NSS_INS5_IJS16_SG_EEENS5_IJSG_SC_EEEEEEENS4_39AutoVectorizingCopyWithAssumedAlignmentILi128EEENS4_14SM90_TMA_STOREES23_S25_S25_EEEvvEEEEvNT_6ParamsE,@"STO_CUDA_ENTRY STV_DEFAULT"
_ZN7cutlass13device_kernelINS_4gemm6kernel13GemmUniversalIN4cute5tupleIJiiiiEEENS1_10collective13CollectiveMmaINS1_35MainloopSm100TmaUmmaWarpSpecializedILi41ELi2ELi4ENS5_IJNS4_1CILi4EEENSA_ILi1EEESC_EEEEENS5_IJNSA_ILi256EEENSA_ILi64EEENSA_ILi32EEEEEEaNS5_IJlSC_lEEEaSJ_NS4_8TiledMMAINS4_8MMA_AtomIJNS4_21SM100_MMA_S8_2x1SM_SSIaaiLi256ELi64ELNS4_4UMMA5MajorE0ELSO_0ELNSN_8SaturateE0EEEEEENS4_6LayoutINS5_IJSC_SC_SC_EEENS5_IJNSA_ILi0EEESU_SU_EEEEENS5_IJNS4_10UnderscoreESX_SX_EEEEENS4_18SM100_TMA_2SM_LOADENS4_14ComposedLayoutINS4_7SwizzleILi1ELi4ELi3EEENS4_18smem_ptr_flag_bitsILi8EEENSS_INS5_IJNSA_ILi8EEESH_EEENS5_IJSH_SC_EEEEEEEvNS4_8identityENS4_28SM100_TMA_2SM_LOAD_MULTICASTES1A_vS1B_EENS_8epilogue10collective18CollectiveEpilogueINS1E_23Sm100TmaWarpSpecializedILi1ELi1ELi64ELb0ELb0EEEJNS5_IJNSA_ILi128EEESG_SH_EEENS5_IJNSS_IS1J_SC_EENSS_ISG_SC_EEEEEaSJ_aSJ_NS1E_6fusion15FusionCallbacksIS1I_NS1O_17LinearCombinationIaiaiLNS_15FloatRoundStyleE2EEES1K_S1N_JEEENS4_5SM1004TMEM4LOAD26SM100_TMEM_LOAD_32dp32b64xENS4_13SM90_TMA_LOADENS11_INS12_ILi2ELi4ELi3EEES15_NSS_INS5_IJS16_SG_EEENS5_IJSG_SC_EEEEEEENS4_39AutoVectorizingCopyWithAssumedAlignmentILi128EEENS4_14SM90_TMA_STOREES23_S25_S25_EEEvvEEEEvNT_6ParamsE:
[----:B------:R-:W1:Y:S01]  /*0000*/  LDC R1, c[0x0][0x37c] ;  /* 0x0000df00ff017b82 */ /* 0x000e620000000800 */
[----:B------:R-:W2:Y:S01]  /*0010*/  S2R R142, SR_TID.X ;  /* 0x00000000008e7919 */ /* 0x000ea20000002100 */
[----:B------:R-:W3:Y:S06]  /*0020*/  LDCU.64 UR8, c[0x0][0x890] ;  /* 0x00011200ff0877ac */ /* 0x000eec0008000a00 */
[----:B------:R-:W4:Y:S01]  /*0030*/  S2UR UR55, SR_CgaCtaId ;  /* 0x00000000003779c3 */ /* 0x000f220000008800 */
[----:B------:R-:W-:Y:S02]  /*0040*/  PRMT R147, RZ, 0x7610, R147 ;  /* 0x00007610ff937816 */ /* 0x000fe40000000093 */
[----:B------:R-:W-:Y:S01]  /*0050*/  ELECT P1, URZ, PT ;  /* 0x0000000000ff782f */ /* 0x000fe20003820000 */
[----:B---3--:R-:W-:-:S04]  /*0060*/  UISETP.NE.U32.AND UP0, UPT, UR8, URZ, UPT ;  /* 0x000000ff0800728c */ /* 0x008fc8000bf05070 */
[----:B------:R-:W-:Y:S02]  /*0070*/  UISETP.NE.AND.EX UP0, UPT, UR9, URZ, UPT, UP0 ;  /* 0x000000ff0900728c */ /* 0x000fe4000bf05300 */
[----:B----4-:R-:W-:Y:S02]  /*0080*/  ULOP3.LUT UR27, UR55, 0x1, URZ, 0xc0, !UPT ;  /* 0x00000001371b7892 */ /* 0x010fe4000f8ec0ff */
[----:B------:R-:W-:Y:S01]  /*0090*/  ULOP3.LUT UR28, UR55, 0x1, URZ, 0x3c, !UPT ;  /* 0x00000001371c7892 */ /* 0x000fe2000f8e3cff */
[----:B--2---:R-:W-:-:S05]  /*00a0*/  SHF.R.U32.HI R148, RZ, 0x5, R142 ;  /* 0x00000005ff947819 */ /* 0x004fca000001168e */
[----:B------:R-:W2:Y:S02]  /*00b0*/  SHFL.IDX PT, R0, R148, RZ, 0x1f ;  /* 0x00001fff94007589 */ /* 0x000ea400000e0000 */
[----:B--2---:R-:W-:Y:S01]  /*00c0*/  R2UR UR20, R0 ;  /* 0x00000000001472ca */ /* 0x004fe200000e0000 */
[----:B-1----:R-:W-:-:S14]  /*00d0*/  BRA.U UP0, `(.L_x_0) ;  /* 0x0000000100307547 */ /* 0x002fdc000b800000 */
[----:B------:R-:W1:Y:S02]  /*00e0*/  LDCU.64 UR4, c[0x0][0x888] ;  /* 0x00011100ff0477ac */ /* 0x000e640008000a00 */
[----:B-1----:R-:W-:-:S04]  /*00f0*/  UISETP.NE.U32.AND UP0, UPT, UR4, URZ, UPT ;  /* 0x000000ff0400728c */ /* 0x002fc8000bf05070 */
[----:B------:R-:W-:-:S09]  /*0100*/  UISETP.NE.AND.EX UP0, UPT, UR5, URZ, UPT, UP0 ;  /* 0x000000ff0500728c */ /* 0x000fd2000bf05300 */
[----:B------:R-:W-:Y:S05]  /*0110*/  BRA.U !UP0, `(.L_x_1) ;  /* 0x0000000108147547 */ /* 0x000fea000b800000 */
[----:B------:R-:W1:Y:S01]  /*0120*/  LDC.64 R72, c[0x0][0x888] ;  /* 0x00022200ff487b82 */ /* 0x000e620000000a00 */
[----:B------:R-:W1:Y:S02]  /*0130*/  LDCU.64 UR4, c[0x0][0x358] ;  /* 0x00006b00ff0477ac */ /* 0x000e640008000a00 */
[----:B-1----:R1:W5:Y:S01]  /*0140*/  LDG.E R72, desc[UR4][R72.64] ;  /* 0x0000000448487981 */ /* 0x002362000c1e1900 */
[----:B------:R-:W-:Y:S01]  /*0150*/  HFMA2 R147, -RZ, RZ, 0, 5.9604644775390625e-08 ;  /* 0x00000001ff937431 */ /* 0x000fe200000001ff */
[----:B------:R-:W-:Y:S05]  /*0160*/  BRA `(.L_x_0) ;  /* 0x00000000000c7947 */ /* 0x000fea0003800000 */
.L_x_1:
[----:B------:R-:W1:Y:S01]  /*0170*/  LDCU UR4, c[0x0][0x880] ;  /* 0x00011000ff0477ac */ /* 0x000e620008000800 */
[----:B------:R-:W-:Y:S01]  /*0180*/  HFMA2 R147, -RZ, RZ, 0, 5.9604644775390625e-08 ;  /* 0x00000001ff937431 */ /* 0x000fe200000001ff */
[----:B-1----:R-:W-:-:S07]  /*0190*/  MOV R72, UR4 ;  /* 0x0000000400487c02 */ /* 0x002fce0008000f00 */
.L_x_0:
[----:B------:R-:W2:Y:S02]  /*01a0*/  LDCU.64 UR4, c[0x0][0x8b0] ;  /* 0x00011600ff0477ac */ /* 0x000ea40008000a00 */
[----:B--2---:R-:W-:-:S04]  /*01b0*/  UISETP.NE.U32.AND UP0, UPT, UR4, URZ, UPT ;  /* 0x000000ff0400728c */ /* 0x004fc8000bf05070 */
[----:B------:R-:W-:-:S09]  /*01c0*/  UISETP.NE.AND.EX UP0, UPT, UR5, URZ, UPT, UP0 ;  /* 0x000000ff0500728c */ /* 0x000fd2000bf05300 */
[----:B------:R-:W-:Y:S05]  /*01d0*/  BRA.U UP0, `(.L_x_2) ;  /* 0x0000000100287547 */ /* 0x000fea000b800000 */
[----:B------:R-:W2:Y:S02]  /*01e0*/  LDCU.64 UR4, c[0x0][0x8a8] ;  /* 0x00011500ff0477ac */ /* 0x000ea40008000a00 */
[----:B--2---:R-:W-:-:S04]  /*01f0*/  UISETP.NE.U32.AND UP0, UPT, UR4, URZ, UPT ;  /* 0x000000ff0400728c */ /* 0x004fc8000bf05070 */
[----:B------:R-:W-:-:S09]  /*0200*/  UISETP.NE.AND.EX UP0, UPT, UR5, URZ, UPT, UP0 ;  /* 0x000000ff0500728c */ /* 0x000fd2000bf05300 */
[----:B------:R-:W-:Y:S05]  /*0210*/  BRA.U !UP0, `(.L_x_3) ;  /* 0x0000000108107547 */ /* 0x000fea000b800000 */
[----:B------:R-:W2:Y:S01]  /*0220*/  LDC.64 R70, c[0x0][0x8a8] ;  /* 0x00022a00ff467b82 */ /* 0x000ea20000000a00 */
[----:B------:R-:W2:Y:S02]  /*0230*/  LDCU.64 UR4, c[0x0][0x358] ;  /* 0x00006b00ff0477ac */ /* 0x000ea40008000a00 */
[----:B--2---:R2:W5:Y:S01]  /*0240*/  LDG.E R70, desc[UR4][R70.64] ;  /* 0x0000000446467981 */ /* 0x004562000c1e1900 */
[----:B------:R-:W-:Y:S05]  /*0250*/  BRA `(.L_x_2) ;  /* 0x0000000000087947 */ /* 0x000fea0003800000 */
.L_x_3:
[----:B------:R-:W2:Y:S02]  /*0260*/  LDCU UR4, c[0x0][0x8a0] ;  /* 0x00011400ff0477ac */ /* 0x000ea40008000800 */
[----:B--2---:R-:W-:Y:S02]  /*0270*/  MOV R70, UR4 ;  /* 0x0000000400467c02 */ /* 0x004fe40008000f00 */
.L_x_2:
[----:B------:R-:W-:Y:S01]  /*0280*/  IMAD.U32 R0, RZ, RZ, UR20 ;  /* 0x00000014ff007e24 */ /* 0x000fe2000f8e00ff */
[----:B------:R-:W-:Y:S04]  /*0290*/  BSSY.RECONVERGENT B0, `(.L_x_4) ;  /* 0x000000c000007945 */ /* 0x000fe80003800200 */
[C---:B------:R-:W-:Y:S02]  /*02a0*/  ISETP.NE.OR P2, PT, R0.reuse, 0x1, !P1 ;  /* 0x000000010000780c */ /* 0x040fe40004f45670 */
[----:B------:R-:W-:-:S11]  /*02b0*/  ISETP.NE.OR P0, PT, R0, 0x3, !P1 ;  /* 0x000000030000780c */ /* 0x000fd60004f05670 */
[----:B------:R-:W-:Y:S05]  /*02c0*/  @P2 BRA `(.L_x_5) ;  /* 0x0000000000202947 */ /* 0x000fea0003800000 */
[----:B------:R-:W3:Y:S02]  /*02d0*/  LDCU.64 UR4, c[0x0][0x348] ;  /* 0x00006900ff0477ac */ /* 0x000ee40008000a00 */
[----:B---3--:R-:W-:Y:S02]  /*02e0*/  UIADD3 UR6, UP1, UPT, UR4, 0x80, URZ ;  /* 0x0000008004067890 */ /* 0x008fe4000ff3e0ff */
[----:B------:R-:W-:Y:S02]  /*02f0*/  UIADD3 UR4, UP0, UPT, UR4, 0x180, URZ ;  /* 0x0000018004047890 */ /* 0x000fe4000ff1e0ff */
[----:B------:R-:W-:Y:S02]  /*0300*/  UIADD3.X UR7, UPT, UPT, URZ, UR5, URZ, UP1, !UPT ;  /* 0x00000005ff077290 */ /* 0x000fe40008ffe4ff */
[----:B------:R-:W-:-:S07]  /*0310*/  UIADD3.X UR5, UPT, UPT, URZ, UR5, URZ, UP0, !UPT ;  /* 0x00000005ff057290 */ /* 0x000fce00087fe4ff */
[----:B------:R3:W-:Y:S02]  /*0320*/  UTMACCTL.PF [UR6] ;  /* 0x00000000060079b9 */ /* 0x0007e40008040000 */
[----:B------:R3:W-:Y:S02]  /*0330*/  UTMACCTL.PF [UR4] ;  /* 0x00000000040079b9 */ /* 0x0007e40008040000 */
[----:B---3--:R-:W-:Y:S01]  /*0340*/  NOP ;  /* 0x0000000000007918 */ /* 0x008fe20000000000 */
.L_x_5:
[----:B------:R-:W-:Y:S05]  /*0350*/  BSYNC.RECONVERGENT B0 ;  /* 0x0000000000007941 */ /* 0x000fea0003800200 */
.L_x_4:
[----:B------:R-:W-:Y:S04]  /*0360*/  BSSY.RECONVERGENT B0, `(.L_x_6) ;  /* 0x000000a000007945 */ /* 0x000fe80003800200 */
        /* <DEDUP_REMOVED lines=9> */
.L_x_7:
[----:B------:R-:W-:Y:S05]  /*0400*/  BSYNC.RECONVERGENT B0 ;  /* 0x0000000000007941 */ /* 0x000fea0003800200 */
.L_x_6:
[----:B------:R-:W3:Y:S01]  /*0410*/  LDCU.64 UR4, c[0x0][0x888] ;  /* 0x00011100ff0477ac */ /* 0x000ee20008000a00 */
[----:B------:R-:W-:Y:S02]  /*0420*/  UISETP.EQ.U32.AND UP2, UPT, UR8, URZ, UPT ;  /* 0x000000ff0800728c */ /* 0x000fe4000bf42070 */
[----:B------:R-:W-:Y:S02]  /*0430*/  UPLOP3.LUT UP4, UPT, UPT, UPT, UPT, 0x80, 0x8 ;  /* 0x000000000008789c */ /* 0x000fe40003f8f070 */
[----:B---3--:R-:W-:-:S04]  /*0440*/  UISETP.NE.U32.AND UP0, UPT, UR4, URZ, UPT ;  /* 0x000000ff0400728c */ /* 0x008fc8000bf05070 */
[----:B------:R-:W-:-:S04]  /*0450*/  UISETP.NE.AND.EX UP1, UPT, UR5, URZ, UPT, UP0 ;  /* 0x000000ff0500728c */ /* 0x000fc8000bf25300 */
[----:B------:R-:W-:-:S04]  /*0460*/  UISETP.EQ.OR.EX UP3, UPT, UR9, URZ, !UP1, UP2 ;  /* 0x000000ff0900728c */ /* 0x000fc8000cf62720 */
[----:B------:R-:W-:-:S05]  /*0470*/  UP2UR UR61, UPR, URZ, 0x8 ;  /* 0x00000008ff3d7883 */ /* 0x000fca0008000000 */
[----:B------:R-:W-:Y:S07]  /*0480*/  BRA.U !UP3, `(.L_x_8) ;  /* 0x000000010b207547 */ /* 0x000fee000b800000 */
[----:B-----5:R-:W-:Y:S01]  /*0490*/  R2UR UR5, R72 ;  /* 0x00000000480572ca */ /* 0x020fe200000e0000 */
[----:B------:R-:W-:Y:S02]  /*04a0*/  UISETP.NE.U32.AND UP2, UPT, UR8, URZ, UPT ;  /* 0x000000ff0800728c */ /* 0x000fe4000bf45070 */
[----:B------:R-:W-:Y:S02]  /*04b0*/  USEL UR4, URZ, 0xffffffff, UP1 ;  /* 0xffffffffff047887 */ /* 0x000fe40008800000 */
[----:B------:R-:W-:-:S08]  /*04c0*/  UISETP.NE.AND.EX UP2, UPT, UR9, URZ, UPT, UP2 ;  /* 0x000000ff0900728c */ /* 0x000fd0000bf45320 */
[----:B------:R-:W-:-:S04]  /*04d0*/  UISETP.NE.AND UP0, UPT, UR5, URZ, UPT ;  /* 0x000000ff0500728c */ /* 0x000fc8000bf05270 */
[----:B------:R-:W-:-:S04]  /*04e0*/  @!UP2 USEL UR4, URZ, 0xffffffff, UP0 ;  /* 0xffffffffff04a887 */ /* 0x000fc80008000000 */
[----:B------:R-:W-:-:S04]  /*04f0*/  ULOP3.LUT UR4, UR4, 0x1, URZ, 0xc0, !UPT ;  /* 0x0000000104047892 */ /* 0x000fc8000f8ec0ff */
[----:B------:R-:W-:-:S11]  /*0500*/  UISETP.NE.U32.AND UP4, UPT, UR4, 0x1, UPT ;  /* 0x000000010400788c */ /* 0x000fd6000bf85070 */
.L_x_8:
[----:B------:R-:W3:Y:S01]  /*0510*/  SHFL.IDX PT, R0, R148, RZ, 0x1f ;  /* 0x00001fff94007589 */ /* 0x000ee200000e0000 */
[----:B------:R-:W-:-:S04]  /*0520*/  UISETP.NE.AND UP0, UPT, UR20, 0x2, UPT ;  /* 0x000000021400788c */ /* 0x000fc8000bf05270 */
[----:B------:R-:W-:Y:S02]  /*0530*/  UISETP.EQ.AND UP2, UPT, UR27, URZ, !UP0 ;  /* 0x000000ff1b00728c */ /* 0x000fe4000c742270 */
[----:B------:R-:W-:-:S04]  /*0540*/  USEL UR37, URZ, 0x1, UP0 ;  /* 0x00000001ff257887 */ /* 0x000fc80008000000 */
[----:B------:R-:W-:Y:S02]  /*0550*/  PLOP3.LUT P3, PT, P1, PT, UP2, 0x80, 0x8 ;  /* 0x000000000008781c */ /* 0x000fe40000f6f028 */
[----:B---3--:R-:W-:-:S13]  /*0560*/  ISETP.NE.AND P0, PT, R0, RZ, PT ;  /* 0x000000ff0000720c */ /* 0x008fda0003f05270 */
[----:B------:R-:W-:Y:S05]  /*0570*/  @P0 BRA `(.L_x_9) ;  /* 0x0000000400880947 */ /* 0x000fea0003800000 */
[----:B------:R-:W-:Y:S01]  /*0580*/  ELECT P0, URZ, PT ;  /* 0x0000000000ff782f */ /* 0x000fe20003800000 */
[----:B------:R-:W-:-:S12]  /*0590*/  BSSY.RECONVERGENT B0, `(.L_x_9) ;  /* 0x0000060000007945 */ /* 0x000fd80003800200 */
[----:B------:R-:W-:Y:S05]  /*05a0*/  @!P0 BRA `(.L_x_10) ;  /* 0x0000000400788947 */ /* 0x000fea0003800000 */
[----:B------:R-:W-:Y:S01]  /*05b0*/  UMOV UR4, 0x400 ;  /* 0x0000040000047882 */ /* 0x000fe20000000000 */
[----:B------:R-:W-:Y:S01]  /*05c0*/  UMOV UR8, 0x1 ;  /* 0x0000000100087882 */ /* 0x000fe20000000000 */
[----:B------:R-:W-:Y:S01]  /*05d0*/  UMOV UR6, 0x2 ;  /* 0x0000000200067882 */ /* 0x000fe20000000000 */
[----:B------:R-:W-:Y:S02]  /*05e0*/  ULEA UR4, UR55, UR4, 0x18 ;  /* 0x0000000437047291 */ /* 0x000fe4000f8ec0ff */
[----:B------:R-:W-:-:S04]  /*05f0*/  UIADD3 UR8, UPT, UPT, -UR8, 0x100000, URZ ;  /* 0x0010000008087890 */ /* 0x000fc8000fffe1ff */
[----:B------:R-:W-:Y:S02]  /*0600*/  USHF.L.U32 UR9, UR8, 0xb, URZ ;  /* 0x0000000b08097899 */ /* 0x000fe400080006ff */
[----:B------:R-:W-:Y:S02]  /*0610*/  USHF.L.U32 UR8, UR8, 0x1, URZ ;  /* 0x0000000108087899 */ /* 0x000fe400080006ff */
[----:B------:R-:W-:-:S04]  /*0620*/  UIADD3 UR6, UPT, UPT, -UR6, 0x100000, URZ ;  /* 0x0010000006067890 */ /* 0x000fc8000fffe1ff */
[----:B------:R-:W-:Y:S02]  /*0630*/  USHF.L.U32 UR7, UR6, 0xb, URZ ;  /* 0x0000000b06077899 */ /* 0x000fe400080006ff */
[----:B------:R-:W-:Y:S01]  /*0640*/  USHF.L.U32 UR6, UR6, 0x1, URZ ;  /* 0x0000000106067899 */ /* 0x000fe200080006ff */
[----:B------:R-:W3:Y:S03]  /*0650*/  FENCE.VIEW.ASYNC.S ;  /* 0x00000000000073c6 */ /* 0x000ee60000000000 */
[----:B---3--:R3:W4:Y:S08]  /*0660*/  SYNCS.EXCH.64 URZ, [UR4], UR8 ;  /* 0x0000000804ff75b2 */ /* 0x0087300008000100 */
[----:B------:R3:W1:Y:S01]  /*0670*/  SYNCS.EXCH.64 URZ, [UR4+0x148], UR6 ;  /* 0x0001480604ff75b2 */ /* 0x0006620008000100 */
        /* <DEDUP_REMOVED lines=79> */
[----:B------:R3:W1:Y:S02]  /*0b70*/  SYNCS.EXCH.64 URZ, [UR4+0x288], UR6 ;  /* 0x0002880604ff75b2 */ /* 0x0006640008000100 */
[----:B---34-:R-:W-:Y:S01]  /*0b80*/  NOP ;  /* 0x0000000000007918 */ /* 0x018fe20000000000 */
.L_x_10:
[----:B------:R-:W-:Y:S05]  /*0b90*/  BSYNC.RECONVERGENT B0 ;  /* 0x0000000000007941 */ /* 0x000fea0003800200 */
.L_x_9:
[----:B------:R-:W3:Y:S01]  /*0ba0*/  SHFL.IDX PT, R0, R148, RZ, 0x1f ;  /* 0x00001fff94007589 */ /* 0x000ee200000e0000 */
[----:B------:R-:W-:Y:S01]  /*0bb0*/  NOP ;  /* 0x0000000000007918 */ /* 0x000fe20000000000 */
[----:B---3--:R-:W-:-:S13]  /*0bc0*/  ISETP.NE.AND P0, PT, R0, 0x1, PT ;  /* 0x000000010000780c */ /* 0x008fda0003f05270 */
[----:B------:R-:W-:Y:S05]  /*0bd0*/  @P0 BRA `(.L_x_11) ;  /* 0x00000000003c0947 */ /* 0x000fea0003800000 */
        /* <DEDUP_REMOVED lines=10> */
[----:B------:R-:W-:Y:S01]  /*0c80*/  ELECT P0, URZ, PT ;  /* 0x0000000000ff782f */ /* 0x000fe20003800000 */
[----:B------:R-:W3:Y:S02]  /*0c90*/  FENCE.VIEW.ASYNC.S ;  /* 0x00000000000073c6 */ /* 0x000ee40000000000 */
[----:B---3--:R3:W4:Y:S08]  /*0ca0*/  SYNCS.EXCH.64 URZ, [UR4+0x290], UR8 ;  /* 0x0002900804ff75b2 */ /* 0x0087300008000100 */
[----:B------:R3:W1:Y:S01]  /*0cb0*/  SYNCS.EXCH.64 URZ, [UR4+0x298], UR6 ;  /* 0x0002980604ff75b2 */ /* 0x0006620008000100 */
[----:B------:R-:W-:Y:S01]  /*0cc0*/  NOP ;  /* 0x0000000000007918 */ /* 0x000fe20000000000 */
.L_x_11:
[----:B------:R-:W2:Y:S01]  /*0cd0*/  SHFL.IDX PT, R0, R148, RZ, 0x1f ;  /* 0x00001fff94007589 */ /* 0x000ea200000e0000 */
[----:B------:R-:W-:Y:S01]  /*0ce0*/  NOP ;  /* 0x0000000000007918 */ /* 0x000fe20000000000 */
[----:B--2---:R-:W-:-:S13]  /*0cf0*/  ISETP.NE.AND P0, PT, R0, 0x3, PT ;  /* 0x000000030000780c */ /* 0x004fda0003f05270 */
[----:B------:R-:W-:Y:S05]  /*0d00*/  @P0 BRA `(.L_x_12) ;  /* 0x00000000002c0947 */ /* 0x000fea0003800000 */
[----:B---3--:R-:W-:Y:S01]  /*0d10*/  UMOV UR6, 0x400 ;  /* 0x0000040000067882 */ /* 0x008fe20000000000 */
[----:B------:R-:W-:Y:S01]  /*0d20*/  UMOV UR4, 0x20 ;  /* 0x0000002000047882 */ /* 0x000fe20000000000 */
[----:B------:R-:W-:Y:S02]  /*0d30*/  ULEA UR6, UR55, UR6, 0x18 ;  /* 0x0000000637067291 */ /* 0x000fe4000f8ec0ff */
[----:B------:R-:W-:-:S04]  /*0d40*/  UIADD3 UR4, UPT, UPT, -UR4, 0x100000, URZ ;  /* 0x0010000004047890 */ /* 0x000fc8000fffe1ff */
[----:B------:R-:W-:Y:S02]  /*0d50*/  USHF.L.U32 UR5, UR4, 0xb, URZ ;  /* 0x0000000b04057899 */ /* 0x000fe400080006ff */
[----:B------:R-:W-:Y:S01]  /*0d60*/  USHF.L.U32 UR4, UR4, 0x1, URZ ;  /* 0x0000000104047899 */ /* 0x000fe200080006ff */
[----:B------:R-:W-:Y:S01]  /*0d70*/  ELECT P0, URZ, PT ;  /* 0x0000000000ff782f */ /* 0x000fe20003800000 */
[----:B------:R-:W2:Y:S10]  /*0d80*/  FENCE.VIEW.ASYNC.S ;  /* 0x00000000000073c6 */ /* 0x000eb40000000000 */
[----:B--2---:R2:W3:Y:S01]  /*0d90*/  SYNCS.EXCH.64 URZ, [UR6+0x2a0], UR4 ;  /* 0x0002a00406ff75b2 */ /* 0x0044e20008000100 */
[----:B------:R2:W1:Y:S01]  /*0da0*/  SYNCS.EXCH.64 URZ, [UR6+0x2a8], UR4 ;  /* 0x0002a80406ff75b2 */ /* 0x0004620008000100 */
[----:B------:R-:W-:Y:S01]  /*0db0*/  NOP ;  /* 0x0000000000007918 */ /* 0x000fe20000000000 */
.L_x_12:
[----:B------:R-:W4:Y:S01]  /*0dc0*/  SHFL.IDX PT, R0, R148, RZ, 0x1f ;  /* 0x00001fff94007589 */ /* 0x000f2200000e0000 */
[----:B------:R-:W-:Y:S01]  /*0dd0*/  NOP ;  /* 0x0000000000007918 */ /* 0x000fe20000000000 */
[----:B----4-:R-:W-:-:S13]  /*0de0*/  ISETP.NE.AND P0, PT, R0, 0x4, PT ;  /* 0x000000040000780c */ /* 0x010fda0003f05270 */
[----:B------:R-:W-:Y:S05]  /*0df0*/  @P0 BRA `(.L_x_13) ;  /* 0x0000000000480947 */ /* 0x000fea0003800000 */
[----:B--23--:R-:W-:Y:S01]  /*0e00*/  UMOV UR4, 0x3a0 ;  /* 0x000003a000047882 */ /* 0x00cfe20000000000 */
[----:B------:R-:W-:Y:S01]  /*0e10*/  UMOV UR6, 0x400 ;  /* 0x0000040000067882 */ /* 0x000fe20000000000 */
[----:B------:R-:W-:Y:S01]  /*0e20*/  USEL UR4, UR4, 0x320, UP4 ;  /* 0x0000032004047887 */ /* 0x000fe2000a000000 */
        /* <DEDUP_REMOVED lines=9> */
[----:B------:R-:W2:Y:S02]  /*0ec0*/  FENCE.VIEW.ASYNC.S ;  /* 0x00000000000073c6 */ /* 0x000ea40000000000 */
[----:B--2---:R4:W2:Y:S08]  /*0ed0*/  SYNCS.EXCH.64 URZ, [UR6+0x2b0], UR8 ;  /* 0x0002b00806ff75b2 */ /* 0x0048b00008000100 */
[----:B------:R4:W3:Y:S01]  /*0ee0*/  SYNCS.EXCH.64 URZ, [UR6+0x2c0], UR4 ;  /* 0x0002c00406ff75b2 */ /* 0x0008e20008000100 */
[----:B------:R4:W1:Y:S01]  /*0ef0*/  SYNCS.EXCH.64 URZ, [UR6+0x2b8], UR8 ;  /* 0x0002b80806ff75b2 */ /* 0x0008620008000100 */
[----:B------:R4:W1:Y:S02]  /*0f00*/  SYNCS.EXCH.64 URZ, [UR6+0x2c8], UR4 ;  /* 0x0002c80406ff75b2 */ /* 0x0008640008000100 */
[----:B----4-:R-:W-:Y:S01]  /*0f10*/  NOP ;  /* 0x0000000000007918 */ /* 0x010fe20000000000 */
.L_x_13:
[----:B------:R-:W4:Y:S01]  /*0f20*/  SHFL.IDX PT, R0, R148, RZ, 0x1f ;  /* 0x00001fff94007589 */ /* 0x000f2200000e0000 */
[----:B------:R-:W-:Y:S01]  /*0f30*/  NOP ;  /* 0x0000000000007918 */ /* 0x000fe20000000000 */
[----:B----4-:R-:W-:-:S13]  /*0f40*/  ISETP.NE.AND P0, PT, R0, 0x5, PT ;  /* 0x000000050000780c */ /* 0x010fda0003f05270 */
[----:B------:R-:W-:Y:S05]  /*0f50*/  @P0 BRA `(.L_x_14) ;  /* 0x0000000000540947 */ /* 0x000fea0003800000 */
[----:B--23--:R-:W-:Y:S01]  /*0f60*/  UMOV UR4, 0x400 ;  /* 0x0000040000047882 */ /* 0x00cfe20000000000 */
        /* <DEDUP_REMOVED lines=14> */
[----:B------:R4:W1:Y:S01]  /*1050*/  SYNCS.EXCH.64 URZ, [UR4+0x2f8], UR8 ;  /* 0x0002f80804ff75b2 */ /* 0x0008620008000100 */
[----:B------:R4:W1:Y:S01]  /*1060*/  SYNCS.EXCH.64 URZ, [UR4+0x2e0], UR6 ;  /* 0x0002e00604ff75b2 */ /* 0x0008620008000100 */
[----:B------:R4:W1:Y:S01]  /*1070*/  SYNCS.EXCH.64 URZ, [UR4+0x300], UR8 ;  /* 0x0003000804ff75b2 */ /* 0x0008620008000100 */
[----:B------:R4:W1:Y:S01]  /*1080*/  SYNCS.EXCH.64 URZ, [UR4+0x2e8], UR6 ;  /* 0x0002e80604ff75b2 */ /* 0x0008620008000100 */
[----:B------:R4:W1:Y:S02]  /*1090*/  SYNCS.EXCH.64 URZ, [UR4+0x308], UR8 ;  /* 0x0003080804ff75b2 */ /* 0x0008640008000100 */
[----:B----4-:R-:W-:Y:S01]  /*10a0*/  NOP ;  /* 0x0000000000007918 */ /* 0x010fe20000000000 */
.L_x_14:
[----:B------:R-:W4:Y:S01]  /*10b0*/  SHFL.IDX PT, R0, R148, RZ, 0x1f ;  /* 0x00001fff94007589 */ /* 0x000f2200000e0000 */
[----:B------:R-:W-:Y:S01]  /*10c0*/  ISETP.NE.OR P1, PT, RZ, UR20, !P1 ;  /* 0x00000014ff007c0c */ /* 0x000fe2000cf25670 */
[----:B------:R-:W-:Y:S01]  /*10d0*/  NOP ;  /* 0x0000000000007918 */ /* 0x000fe20000000000 */
[----:B----4-:R-:W-:-:S13]  /*10e0*/  ISETP.NE.AND P0, PT, R0, 0x3, PT ;  /* 0x000000030000780c */ /* 0x010fda0003f05270 */
[----:B------:R-:W-:Y:S05]  /*10f0*/  @P0 BRA `(.L_x_15) ;  /* 0x0000000000340947 */ /* 0x000fea0003800000 */
[----:B--23--:R-:W-:Y:S01]  /*1100*/  UMOV UR4, 0x400 ;  /* 0x0000040000047882 */ /* 0x00cfe20000000000 */
[----:B------:R-:W-:Y:S01]  /*1110*/  UMOV UR6, 0x20 ;  /* 0x0000002000067882 */ /* 0x000fe20000000000 */
[----:B------:R-:W-:Y:S02]  /*1120*/  ULEA UR4, UR55, UR4, 0x18 ;  /* 0x0000000437047291 */ /* 0x000fe4000f8ec0ff */
[----:B------:R-:W-:-:S04]  /*1130*/  UIADD3 UR6, UPT, UPT, -UR6, 0x100000, URZ ;  /* 0x0010000006067890 */ /* 0x000fc8000fffe1ff */
[----:B------:R-:W-:Y:S02]  /*1140*/  USHF.L.U32 UR7, UR6, 0xb, URZ ;  /* 0x0000000b06077899 */ /* 0x000fe400080006ff */
[----:B------:R-:W-:Y:S01]  /*1150*/  USHF.L.U32 UR6, UR6, 0x1, URZ ;  /* 0x0000000106067899 */ /* 0x000fe200080006ff */
[----:B------:R-:W-:Y:S01]  /*1160*/  ELECT P0, URZ, PT ;  /* 0x0000000000ff782f */ /* 0x000fe20003800000 */
[----:B------:R-:W2:Y:S10]  /*1170*/  FENCE.VIEW.ASYNC.S ;  /* 0x00000000000073c6 */ /* 0x000eb40000000000 */
[----:B--2---:R4:W2:Y:S01]  /*1180*/  SYNCS.EXCH.64 URZ, [UR4+0x310], UR6 ;  /* 0x0003100604ff75b2 */ /* 0x0048a20008000100 */
[----:B------:R4:W3:Y:S01]  /*1190*/  SYNCS.EXCH.64 URZ, [UR4+0x320], UR6 ;  /* 0x0003200604ff75b2 */ /* 0x0008e20008000100 */
[----:B------:R4:W1:Y:S01]  /*11a0*/  SYNCS.EXCH.64 URZ, [UR4+0x318], UR6 ;  /* 0x0003180604ff75b2 */ /* 0x0008620008000100 */
[----:B------:R4:W1:Y:S02]  /*11b0*/  SYNCS.EXCH.64 URZ, [UR4+0x328], UR6 ;  /* 0x0003280604ff75b2 */ /* 0x0008640008000100 */
[----:B----4-:R-:W-:Y:S01]  /*11c0*/  NOP ;  /* 0x0000000000007918 */ /* 0x010fe20000000000 */
.L_x_15:
[----:B------:R-:W-:Y:S01]  /*11d0*/  VOTEU.ALL UP0, P1 ;  /* 0x0000000000ff7886 */ /* 0x000fe20000800000 */
[----:B--23--:R-:W-:Y:S01]  /*11e0*/  UMOV UR4, 0x20 ;  /* 0x0000002000047882 */ /* 0x00cfe20000000000 */
[----:B------:R-:W2:Y:S01]  /*11f0*/  LDCU UR7, c[0x0][0x36c] ;  /* 0x00006d80ff0777ac */ /* 0x000ea20008000800 */
[----:B------:R-:W-:Y:S01]  /*1200*/  NOP ;  /* 0x0000000000007918 */ /* 0x000fe20000000000 */
[----:B------:R-:W-:Y:S01]  /*1210*/  LOP3.LUT R0, R142, 0x1f, RZ, 0xc0, !PT ;  /* 0x0000001f8e007812 */ /* 0x000fe200078ec0ff */
[----:B------:R-:W-:Y:S01]  /*1220*/  @!UP0 UMOV UR6, 0x400 ;  /* 0x0000040000068882 */ /* 0x000fe20000000000 */
[----:B------:R-:W-:-:S04]  /*1230*/  @!UP0 UIADD3 UR4, UPT, UPT, -UR4, 0x100000, URZ ;  /* 0x0010000004048890 */ /* 0x000fc8000fffe1ff */
[----:B------:R-:W-:Y:S02]  /*1240*/  @!UP0 USHF.L.U32 UR5, UR4, 0xb, URZ ;  /* 0x0000000b04058899 */ /* 0x000fe400080006ff */
[----:B------:R-:W-:Y:S02]  /*1250*/  @!UP0 USHF.L.U32 UR4, UR4, 0x1, URZ ;  /* 0x0000000104048899 */ /* 0x000fe400080006ff */
[----:B------:R-:W-:Y:S01]  /*1260*/  @!UP0 ULEA UR6, UR55, UR6, 0x18 ;  /* 0x0000000637068291 */ /* 0x000fe2000f8ec0ff */
[----:B------:R-:W-:Y:S01]  /*1270*/  VOTEU.ALL UP0, P1 ;  /* 0x0000000000ff7886 */ /* 0x000fe20000800000 */
[----:B------:R-:W-:Y:S02]  /*1280*/  UISETP.NE.AND UP5, UPT, UR20, URZ, UPT ;  /* 0x000000ff1400728c */ /* 0x000fe4000bfa5270 */
[----:B--2---:R-:W-:Y:S01]  /*1290*/  UISETP.EQ.U32.AND UP6, UPT, UR7, 0x1, UPT ;  /* 0x000000010700788c */ /* 0x004fe2000bfc2070 */
[----:B------:R-:W2:Y:S07]  /*12a0*/  FENCE.VIEW.ASYNC.S ;  /* 0x00000000000073c6 */ /* 0x000eae0000000000 */
[----:B--2---:R2:W3:Y:S01]  /*12b0*/  @!UP0 SYNCS.EXCH.64 URZ, [UR6+0x330], UR4 ;  /* 0x0003300406ff85b2 */ /* 0x0044e20008000100 */
[----:B------:R-:W-:Y:S05]  /*12c0*/  BRA.U !UP6, `(.L_x_16) ;  /* 0x000000010e087547 */ /* 0x000fea000b800000 */
[----:B-1-3--:R-:W-:Y:S01]  /*12d0*/  UCGABAR_ARV ;  /* 0x00000000000079c7 */ /* 0x00afe20008000000 */
[----:B------:R-:W-:Y:S05]  /*12e0*/  BRA `(.L_x_17) ;  /* 0x0000000000047947 */ /* 0x000fea0003800000 */
.L_x_16:
[----:B-1-3--:R-:W-:Y:S01]  /*12f0*/  NOP ;  /* 0x0000000000007918 */ /* 0x00afe20000000000 */
.L_x_17:
[----:B------:R-:W1:Y:S01]  /*1300*/  S2UR UR23, SR_CTAID.X ;  /* 0x00000000001779c3 */ /* 0x000e620000002500 */
[----:B------:R-:W-:-:S05]  /*1310*/  CS2R.32 R3, SR_CgaSize ;  /* 0x0000000000037805 */ /* 0x000fca0000008a00 */
[----:B------:R-:W-:-:S05]  /*1320*/  IMAD R3, R3, -0xa0, RZ ;  /* 0xffffff6003037824 */ /* 0x000fca00078e02ff */
[----:B--2---:R-:W-:-:S14]  /*1330*/  R2UR UR5, R3 ;  /* 0x00000000030572ca */ /* 0x004fdc00000e0000 */
[----:B------:R-:W2:Y:S01]  /*1340*/  LDCU UR5, c[0x0][UR5+0x2b0] ;  /* 0x00005600050577ac */ /* 0x000ea20008000800 */
[----:B------:R-:W-:-:S05]  /*1350*/  CS2R.32 R3, SR_CgaSize ;  /* 0x0000000000037805 */ /* 0x000fca0000008a00 */
[----:B------:R-:W-:-:S05]  /*1360*/  IMAD R3, R3, -0xa0, RZ ;  /* 0xffffff6003037824 */ /* 0x000fca00078e02ff */
[----:B------:R-:W-:-:S14]  /*1370*/  R2UR UR4, R3 ;  /* 0x00000000030472ca */ /* 0x000fdc00000e0000 */
[----:B------:R-:W3:Y:S01]  /*1380*/  LDCU UR4, c[0x0][UR4+0x2b4] ;  /* 0x00005680040477ac */ /* 0x000ee20008000800 */
[----:B------:R-:W4:Y:S01]  /*1390*/  S2UR UR46, SR_CTAID.Y ;  /* 0x00000000002e79c3 */ /* 0x000f220000002600 */
[----:B------:R-:W-:-:S05]  /*13a0*/  CS2R.32 R3, SR_CgaSize ;  /* 0x0000000000037805 */ /* 0x000fca0000008a00 */
[----:B------:R-:W-:-:S05]  /*13b0*/  IMAD R3, R3, -0xa0, RZ ;  /* 0xffffff6003037824 */ /* 0x000fca00078e02ff */
[----:B------:R-:W-:-:S14]  /*13c0*/  R2UR UR57, R3 ;  /* 0x00000000033972ca */ /* 0x000fdc00000e0000 */
[----:B------:R-:W3:Y:S01]  /*13d0*/  LDCU UR57, c[0x0][UR57+0x2a0] ;  /* 0x00005400393977ac */ /* 0x000ee20008000800 */
[----:B------:R-:W-:-:S05]  /*13e0*/  CS2R.32 R3, SR_CgaSize ;  /* 0x0000000000037805 */ /* 0x000fca0000008a00 */
[----:B------:R-:W-:-:S05]  /*13f0*/  IMAD R3, R3, -0xa0, RZ ;  /* 0xffffff6003037824 */ /* 0x000fca00078e02ff */
[----:B------:R-:W-:-:S14]  /*1400*/  R2UR UR60, R3 ;  /* 0x00000000033c72ca */ /* 0x000fdc00000e0000 */
[----:B------:R-:W3:Y:S01]  /*1410*/  LDCU UR60, c[0x0][UR60+0x2a4] ;  /* 0x000054803c3c77ac */ /* 0x000ee20008000800 */
[----:B------:R-:W-:Y:S01]  /*1420*/  UISETP.GT.U32.AND UP0, UPT, UR27, 0xffff, UPT ;  /* 0x0000ffff1b00788c */ /* 0x000fe2000bf04070 */
[----:B------:R-:W3:Y:S01]  /*1430*/  LDCU UR21, c[0x0][0xb24] ;  /* 0x00016480ff1577ac */ /* 0x000ee20008000800 */
[----:B------:R-:W3:Y:S01]  /*1440*/  LDCU UR42, c[0x0][0xb24] ;  /* 0x00016480ff2a77ac */ /* 0x000ee20008000800 */
[----:B-1----:R-:W-:Y:S01]  /*1450*/  I2FP.F32.U32 R3, UR23 ;  /* 0x0000001700037c45 */ /* 0x002fe20008201000 */
[----:B------:R-:W1:Y:S04]  /*1460*/  LDCU UR29, c[0x0][0xb30] ;  /* 0x00016600ff1d77ac */ /* 0x000e680008000800 */
[----:B--2---:R-:W-:Y:S01]  /*1470*/  FMUL R3, R3, UR5 ;  /* 0x0000000503037c20 */ /* 0x004fe20008400000 */
[----:B------:R-:W-:Y:S01]  /*1480*/  USEL UR5, UR27, 0xffff, !UP0 ;  /* 0x0000ffff1b057887 */ /* 0x000fe2000c000000 */
[----:B----4-:R-:W-:Y:S01]  /*1490*/  I2FP.F32.U32 R2, UR46 ;  /* 0x0000002e00027c45 */ /* 0x010fe20008201000 */
[----:B------:R-:W-:-:S03]  /*14a0*/  USHF.L.U32 UR24, UR55, 0x8, URZ ;  /* 0x0000000837187899 */ /* 0x000fc600080006ff */
[----:B------:R-:W2:Y:S01]  /*14b0*/  F2I.U32.TRUNC.NTZ R3, R3 ;  /* 0x0000000300037305 */ /* 0x000ea2000020f000 */
[----:B------:R-:W-:Y:S01]  /*14c0*/  ULOP3.LUT UR22, UR5, 0xffff, URZ, 0xc0, !UPT ;  /* 0x0000ffff05167892 */ /* 0x000fe2000f8ec0ff */
[----:B---3--:R-:W-:-:S06]  /*14d0*/  FMUL R2, R2, UR4 ;  /* 0x0000000402027c20 */ /* 0x008fcc0008400000 */
[----:B------:R-:W3:Y:S01]  /*14e0*/  F2I.U32.TRUNC.NTZ R2, R2 ;  /* 0x0000000200027305 */ /* 0x000ee2000020f000 */
[----:B--2---:R-:W-:Y:S02]  /*14f0*/  R2UR UR4, R3 ;  /* 0x00000000030472ca */ /* 0x004fe400000e0000 */
[----:B------:R-:W-:Y:S02]  /*1500*/  PRMT R3, RZ, 0x7610, R3 ;  /* 0x00007610ff037816 */ /* 0x000fe40000000003 */
[----:B---3--:R-:W-:Y:S02]  /*1510*/  R2UR UR6, R2 ;  /* 0x00000000020672ca */ /* 0x008fe400000e0000 */
[----:B------:R-:W-:-:S07]  /*1520*/  PRMT R2, RZ, 0x7610, R2 ;  /* 0x00007610ff027816 */ /* 0x000fce0000000002 */
[----:B------:R-:W-:-:S04]  /*1530*/  UIADD3 UR5, UPT, UPT, -UR4, URZ, URZ ;  /* 0x000000ff04057290 */ /* 0x000fc8000fffe1ff */
[----:B------:R-:W-:Y:S02]  /*1540*/  UIMAD UR57, UR57, UR5, UR23 ;  /* 0x00000005393972a4 */ /* 0x000fe4000f8e0217 */
[----:B------:R-:W-:-:S04]  /*1550*/  UIADD3 UR4, UPT, UPT, -UR6, URZ, URZ ;  /* 0x000000ff06047290 */ /* 0x000fc8000fffe1ff */
[----:B------:R-:W-:Y:S01]  /*1560*/  UIMAD UR60, UR60, UR4, UR46 ;  /* 0x000000043c3c72a4 */ /* 0x000fe2000f8e022e */
[----:B-1----:R-:W-:Y:S11]  /*1570*/  BRA.U UP5, `(.L_x_18) ;  /* 0x00000001053c7547 */ /* 0x002ff6000b800000 */
[----:B------:R-:W-:Y:S02]  /*1580*/  UISETP.NE.AND UP0, UPT, UR60, URZ, UPT ;  /* 0x000000ff3c00728c */ /* 0x000fe4000bf05270 */
[----:B------:R-:W-:Y:S02]  /*1590*/  ULOP3.LUT UR4, UR57, 0x2, URZ, 0x3c, !UPT ;  /* 0x0000000239047892 */ /* 0x000fe4000f8e3cff */
[----:B------:R-:W-:Y:S02]  /*15a0*/  UISETP.GT.U32.AND UP2, UPT, UR57, 0x1, UP0 ;  /* 0x000000013900788c */ /* 0x000fe40008744070 */
[----:B------:R-:W-:Y:S02]  /*15b0*/  UISETP.GT.U32.AND UP0, UPT, UR4, 0x1, UP0 ;  /* 0x000000010400788c */ /* 0x000fe40008704070 */
[----:B------:R-:W-:Y:S02]  /*15c0*/  USEL UR5, URZ, 0x2, UP2 ;  /* 0x00000002ff057887 */ /* 0x000fe40009000000 */
[----:B------:R-:W-:-:S02]  /*15d0*/  USEL UR6, URZ, 0x1, UP2 ;  /* 0x00000001ff067887 */ /* 0x000fc40009000000 */
[----:B------:R-:W-:Y:S02]  /*15e0*/  USEL UR4, URZ, 0x4, UP0 ;  /* 0x00000004ff047887 */ /* 0x000fe40008000000 */
[----:B------:R-:W-:Y:S02]  /*15f0*/  ULOP3.LUT UR7, UR57, 0xfffffffe, URZ, 0xc0, !UPT ;  /* 0xfffffffe39077892 */ /* 0x000fe4000f8ec0ff */
[----:B------:R-:W-:Y:S02]  /*1600*/  USEL UR8, URZ, 0x8, UP0 ;  /* 0x00000008ff087887 */ /* 0x000fe40008000000 */
[----:B------:R-:W-:-:S03]  /*1610*/  UIADD3 UR4, UPT, UPT, UR4, UR5, UR6 ;  /* 0x0000000504047290 */ /* 0x000fc6000fffe006 */
[----:B------:R-:W-:Y:S01]  /*1620*/  UMOV UR5, 0x3 ;  /* 0x0000000300057882 */ /* 0x000fe20000000000 */
[----:B------:R-:W-:Y:S02]  /*1630*/  UIADD3 UR4, UPT, UPT, UR4, UR8, URZ ;  /* 0x0000000804047290 */ /* 0x000fe4000fffe0ff */
[----:B------:R-:W-:-:S04]  /*1640*/  USHF.L.U32 UR5, UR5, UR7, URZ ;  /* 0x0000000705057299 */ /* 0x000fc800080006ff */
[----:B------:R-:W-:Y:S02]  /*1650*/  MOV R3, UR4 ;  /* 0x0000000400037c02 */ /* 0x000fe40008000f00 */
[----:B------:R-:W-:-:S07]  /*1660*/  MOV R2, UR5 ;  /* 0x0000000500027c02 */ /* 0x000fce0008000f00 */
.L_x_18:
[----:B------:R-:W1:Y:S01]  /*1670*/  S2UR UR36, SR_CTAID.Z ;  /* 0x00000000002479c3 */ /* 0x000e620000002700 */
[----:B------:R-:W-:Y:S01]  /*1680*/  UISETP.GE.AND UP0, UPT, UR21, 0x1, UPT ;  /* 0x000000011500788c */ /* 0x000fe2000bf06270 */
[----:B------:R-:W-:Y:S01]  /*1690*/  UMOV UR30, 0x5 ;  /* 0x00000005001e7882 */ /* 0x000fe20000000000 */
[----:B------:R-:W-:-:S07]  /*16a0*/  UMOV UR45, UR23 ;  /* 0x00000017002d7c82 */ /* 0x000fce0008000000 */
[----:B------:R-:W-:Y:S05]  /*16b0*/  BRA.U !UP0, `(.L_x_19) ;  /* 0x0000000108d47547 */ /* 0x000fea000b800000 */
[----:B------:R-:W2:Y:S01]  /*16c0*/  LDCU.128 UR16, c[0x0][0xb10] ;  /* 0x00016200ff1077ac */ /* 0x000ea20008000c00 */
[----:B------:R-:W3:Y:S01]  /*16d0*/  LDCU UR6, c[0x0][0x370] ;  /* 0x00006e00ff0677ac */ /* 0x000ee20008000800 */
[----:B------:R-:W4:Y:S01]  /*16e0*/  LDCU UR7, c[0x0][0x374] ;  /* 0x00006e80ff0777ac */ /* 0x000f220008000800 */
[----:B------:R-:W1:Y:S01]  /*16f0*/  LDCU UR25, c[0x0][0xb0c] ;  /* 0x00016180ff1977ac */ /* 0x000e620008000800 */
[----:B------:R-:W1:Y:S01]  /*1700*/  LDCU UR26, c[0x0][0xb20] ;  /* 0x00016400ff1a77ac */ /* 0x000e620008000800 */
[----:B------:R-:W1:Y:S01]  /*1710*/  LDCU.64 UR8, c[0x0][0xb28] ;  /* 0x00016500ff0877ac */ /* 0x000e620008000a00 */
[----:B--2---:R-:W-:Y:S02]  /*1720*/  UISETP.NE.AND UP3, UPT, UR18, 0x1, UPT ;  /* 0x000000011200788c */ /* 0x004fe4000bf65270 */
[----:B----4-:R-:W-:Y:S02]  /*1730*/  UIMAD.WIDE.U32 UR10, UR7, UR19, URZ ;  /* 0x00000013070a72a5 */ /* 0x010fe4000f8e00ff */
[----:B---3--:R-:W-:-:S02]  /*1740*/  UIMAD.WIDE.U32 UR12, UR6, UR16, URZ ;  /* 0x00000010060c72a5 */ /* 0x008fc4000f8e00ff */
[----:B-1----:R-:W-:Y:S02]  /*1750*/  UISETP.NE.AND UP0, UPT, UR25, 0x1, UPT ;  /* 0x000000011900788c */ /* 0x002fe4000bf05270 */
[----:B------:R-:W-:Y:S01]  /*1760*/  UIMAD.WIDE.U32 UR4, UR23, UR16, URZ ;  /* 0x00000010170472a5 */ /* 0x000fe2000f8e00ff */
[----:B------:R-:W-:Y:S02]  /*1770*/  UMOV UR10, UR11 ;  /* 0x0000000b000a7c82 */ /* 0x000fe40008000000 */
[----:B------:R-:W-:Y:S01]  /*1780*/  UMOV UR12, UR13 ;  /* 0x0000000d000c7c82 */ /* 0x000fe20008000000 */
[----:B------:R-:W-:Y:S02]  /*1790*/  @UP3 USHF.R.U32.HI UR7, URZ, UR26, UR10 ;  /* 0x0000001aff073299 */ /* 0x000fe4000801160a */
[----:B------:R-:W-:Y:S01]  /*17a0*/  UISETP.NE.AND UP2, UPT, UR21, 0x1, UPT ;  /* 0x000000011500788c */ /* 0x000fe2000bf45270 */
[----:B------:R-:W-:Y:S02]  /*17b0*/  UMOV UR4, UR5 ;  /* 0x0000000500047c82 */ /* 0x000fe40008000000 */
[----:B------:R-:W-:-:S02]  /*17c0*/  @UP0 USHF.R.U32.HI UR6, URZ, UR17, UR12 ;  /* 0x00000011ff060299 */ /* 0x000fc4000801160c */
[----:B------:R-:W-:Y:S02]  /*17d0*/  USHF.R.U32.HI UR4, URZ, UR17, UR4 ;  /* 0x00000011ff047299 */ /* 0x000fe40008011604 */
[----:B------:R-:W-:Y:S02]  /*17e0*/  UIMAD.WIDE.U32 UR12, UR46, UR19, URZ ;  /* 0x000000132e0c72a5 */ /* 0x000fe4000f8e00ff */
[----:B------:R-:W-:Y:S02]  /*17f0*/  UIMAD.WIDE.U32 UR10, UR7, UR8, URZ ;  /* 0x00000008070a72a5 */ /* 0x000fe4000f8e00ff */
[----:B------:R-:W-:Y:S02]  /*1800*/  UIMAD.WIDE.U32 UR14, UR6, UR8, URZ ;  /* 0x00000008060e72a5 */ /* 0x000fe4000f8e00ff */
[----:B------:R-:W-:-:S03]  /*1810*/  USEL UR5, UR23, UR4, !UP0 ;  /* 0x0000000417057287 */ /* 0x000fc6000c000000 */
[----:B------:R-:W-:Y:S01]  /*1820*/  UMOV UR4, UR13 ;  /* 0x0000000d00047c82 */ /* 0x000fe20008000000 */
[----:B------:R-:W-:Y:S01]  /*1830*/  UMOV UR10, UR11 ;  /* 0x0000000b000a7c82 */ /* 0x000fe20008000000 */
[----:B------:R-:W-:Y:S02]  /*1840*/  USHF.R.U32.HI UR4, URZ, UR26, UR4 ;  /* 0x0000001aff047299 */ /* 0x000fe40008011604 */
[----:B------:R-:W-:Y:S01]  /*1850*/  @UP2 USHF.R.U32.HI UR7, URZ, UR9, UR10 ;  /* 0x00000009ff072299 */ /* 0x000fe2000801160a */
[----:B------:R-:W-:Y:S01]  /*1860*/  UMOV UR14, UR15 ;  /* 0x0000000f000e7c82 */ /* 0x000fe20008000000 */
[----:B------:R-:W-:Y:S02]  /*1870*/  USEL UR4, UR46, UR4, !UP3 ;  /* 0x000000042e047287 */ /* 0x000fe4000d800000 */
[----:B------:R-:W-:Y:S02]  /*1880*/  @UP2 USHF.R.U32.HI UR6, URZ, UR9, UR14 ;  /* 0x00000009ff062299 */ /* 0x000fe4000801160e */
[----:B------:R-:W-:-:S02]  /*1890*/  UIMAD UR7, UR7, UR21, URZ ;  /* 0x00000015070772a4 */ /* 0x000fc4000f8e02ff */
[----:B------:R-:W-:Y:S02]  /*18a0*/  UIMAD UR12, UR6, UR21, URZ ;  /* 0x00000015060c72a4 */ /* 0x000fe4000f8e02ff */
[----:B------:R-:W-:Y:S02]  /*18b0*/  UISETP.GE.AND UP0, UPT, UR4, UR7, UPT ;  /* 0x000000070400728c */ /* 0x000fe4000bf06270 */
[----:B------:R-:W-:Y:S02]  /*18c0*/  UIMAD.WIDE.U32 UR10, UR4, UR8, URZ ;  /* 0x00000008040a72a5 */ /* 0x000fe4000f8e00ff */
[----:B------:R-:W-:Y:S02]  /*18d0*/  UISETP.GE.OR UP0, UPT, UR5, UR12, UP0 ;  /* 0x0000000c0500728c */ /* 0x000fe40008706670 */
[----:B------:R-:W-:Y:S02]  /*18e0*/  UIMAD.WIDE.U32 UR12, UR5, UR8, URZ ;  /* 0x00000008050c72a5 */ /* 0x000fe4000f8e00ff */
[----:B------:R-:W-:Y:S01]  /*18f0*/  UIADD3 UR10, UPT, UPT, -UR4, URZ, URZ ;  /* 0x000000ff040a7290 */ /* 0x000fe2000fffe1ff */
[----:B------:R-:W-:Y:S01]  /*1900*/  UMOV UR8, UR11 ;  /* 0x0000000b00087c82 */ /* 0x000fe20008000000 */
[----:B------:R-:W-:-:S02]  /*1910*/  UIADD3 UR45, UPT, UPT, -UR5, URZ, URZ ;  /* 0x000000ff052d7290 */ /* 0x000fc4000fffe1ff */
[----:B------:R-:W-:-:S03]  /*1920*/  USHF.R.U32.HI UR8, URZ, UR9, UR8 ;  /* 0x00000009ff087299 */ /* 0x000fc60008011608 */
[----:B------:R-:W-:Y:S01]  /*1930*/  @!UP0 UMOV UR7, UR13 ;  /* 0x0000000d00078c82 */ /* 0x000fe20008000000 */
[----:B------:R-:W-:Y:S02]  /*1940*/  UIMAD UR46, UR18, UR10, UR46 ;  /* 0x0000000a122e72a4 */ /* 0x000fe4000f8e022e */
[----:B------:R-:W-:Y:S02]  /*1950*/  USEL UR8, UR4, UR8, !UP2 ;  /* 0x0000000804087287 */ /* 0x000fe4000d000000 */
[----:B------:R-:W-:Y:S02]  /*1960*/  @!UP0 USHF.R.U32.HI UR7, URZ, UR9, UR7 ;  /* 0x00000009ff078299 */ /* 0x000fe40008011607 */
[----:B------:R-:W-:Y:S02]  /*1970*/  UIADD3 UR9, UPT, UPT, -UR8, URZ, URZ ;  /* 0x000000ff08097290 */ /* 0x000fe4000fffe1ff */
[----:B------:R-:W-:Y:S02]  /*1980*/  @!UP0 USEL UR7, UR5, UR7, !UP2 ;  /* 0x0000000705078287 */ /* 0x000fe4000d000000 */
[----:B------:R-:W-:-:S02]  /*1990*/  UIMAD UR9, UR21, UR9, UR4 ;  /* 0x00000009150972a4 */ /* 0x000fc4000f8e0204 */
[----:B------:R-:W-:Y:S02]  /*19a0*/  @!UP0 UIADD3 UR8, UPT, UPT, UR8, -UR7, URZ ;  /* 0x8000000708088290 */ /* 0x000fe4000fffe0ff */
[----:B------:R-:W-:Y:S02]  /*19b0*/  @!UP0 UIMAD UR6, UR9, UR6, UR7 ;  /* 0x00000006090682a4 */ /* 0x000fe4000f8e0207 */
[----:B------:R-:W-:Y:S02]  /*19c0*/  @!UP0 UIMAD UR4, UR8, UR21, UR5 ;  /* 0x00000015080482a4 */ /* 0x000fe4000f8e0205 */
[----:B------:R-:W-:Y:S02]  /*19d0*/  UIMAD UR45, UR25, UR45, UR23 ;  /* 0x0000002d192d72a4 */ /* 0x000fe4000f8e0217 */
[----:B------:R-:W-:Y:S01]  /*19e0*/  UIMAD UR46, UR4, UR18, UR46 ;  /* 0x00000012042e72a4 */ /* 0x000fe2000f8e022e */
[----:B------:R-:W-:Y:S02]  /*19f0*/  @!UP0 UMOV UR5, UR6 ;  /* 0x0000000600058c82 */ /* 0x000fe40008000000 */
[----:B------:R-:W-:-:S12]  /*1a00*/  UIMAD UR45, UR5, UR25, UR45 ;  /* 0x00000019052d72a4 */ /* 0x000fd8000f8e022d */
.L_x_19:
[----:B------:R-:W-:Y:S02]  /*1a10*/  UISETP.NE.AND UP2, UPT, UR29, 0x1, UPT ;  /* 0x000000011d00788c */ /* 0x000fe4000bf45270 */
[----:B------:R-:W-:Y:S02]  /*1a20*/  UISETP.NE.AND UP0, UPT, UR20, 0x2, UPT ;  /* 0x000000021400788c */ /* 0x000fe4000bf05270 */
[----:B------:R-:W-:Y:S02]  /*1a30*/  ULOP3.LUT UR24, UR24, 0x200, URZ, 0xc0, !UPT ;  /* 0x0000020018187892 */ /* 0x000fe4000f8ec0ff */
[----:B------:R-:W-:-:S03]  /*1a40*/  USHF.L.U32 UR21, UR30, UR22, URZ ;  /* 0x000000161e157299 */ /* 0x000fc600080006ff */
[----:B------:R-:W-:Y:S09]  /*1a50*/  BRA.U UP2, `(.L_x_20) ;  /* 0x0000000102407547 */ /* 0x000ff2000b800000 */
[----:B------:R-:W2:Y:S01]  /*1a60*/  LDCU.128 UR8, c[0x0][0xb10] ;  /* 0x00016200ff0877ac */ /* 0x000ea20008000c00 */
[----:B------:R-:W3:Y:S01]  /*1a70*/  LDCU UR12, c[0x0][0xb0c] ;  /* 0x00016180ff0c77ac */ /* 0x000ee20008000800 */
[----:B------:R-:W4:Y:S01]  /*1a80*/  LDCU UR13, c[0x0][0xb20] ;  /* 0x00016400ff0d77ac */ /* 0x000f220008000800 */
[----:B--2---:R-:W-:Y:S02]  /*1a90*/  UIMAD.WIDE.U32 UR4, UR45, UR8, URZ ;  /* 0x000000082d0472a5 */ /* 0x004fe4000f8e00ff */
[----:B------:R-:W-:Y:S02]  /*1aa0*/  UIMAD.WIDE.U32 UR6, UR46, UR11, URZ ;  /* 0x0000000b2e0672a5 */ /* 0x000fe4000f8e00ff */
[----:B---3--:R-:W-:Y:S02]  /*1ab0*/  UISETP.NE.AND UP2, UPT, UR12, 0x1, UPT ;  /* 0x000000010c00788c */ /* 0x008fe4000bf45270 */
[----:B------:R-:W-:-:S03]  /*1ac0*/  USHF.R.U32.HI UR5, URZ, UR9, UR5 ;  /* 0x00000009ff057299 */ /* 0x000fc60008011605 */
[----:B------:R-:W-:Y:S01]  /*1ad0*/  UMOV UR4, UR7 ;  /* 0x0000000700047c82 */ /* 0x000fe20008000000 */
[----:B------:R-:W-:Y:S02]  /*1ae0*/  USEL UR5, UR45, UR5, !UP2 ;  /* 0x000000052d057287 */ /* 0x000fe4000d000000 */
[----:B------:R-:W-:Y:S02]  /*1af0*/  UISETP.NE.AND UP2, UPT, UR10, 0x1, UPT ;  /* 0x000000010a00788c */ /* 0x000fe4000bf45270 */
[----:B----4-:R-:W-:-:S04]  /*1b00*/  USHF.R.U32.HI UR4, URZ, UR13, UR4 ;  /* 0x0000000dff047299 */ /* 0x010fc80008011604 */
[----:B------:R-:W-:-:S04]  /*1b10*/  USEL UR4, UR46, UR4, !UP2 ;  /* 0x000000042e047287 */ /* 0x000fc8000d000000 */
[----:B------:R-:W-:Y:S02]  /*1b20*/  UIADD3 UR6, UPT, UPT, -UR4, UR5, URZ ;  /* 0x0000000504067290 */ /* 0x000fe4000fffe1ff */
[----:B------:R-:W-:Y:S02]  /*1b30*/  UIADD3 UR4, UPT, UPT, UR4, -UR5, URZ ;  /* 0x8000000504047290 */ /* 0x000fe4000fffe0ff */
[----:B------:R-:W-:Y:S02]  /*1b40*/  UIMAD UR46, UR6, UR10, UR46 ;  /* 0x0000000a062e72a4 */ /* 0x000fe4000f8e022e */
[----:B------:R-:W-:-:S12]  /*1b50*/  UIMAD UR45, UR4, UR12, UR45 ;  /* 0x0000000c042d72a4 */ /* 0x000fd8000f8e022d */
.L_x_20:
[----:B------:R-:W-:Y:S05]  /*1b60*/  BRA.U !UP6, `(.L_x_21) ;  /* 0x000000010e0c7547 */ /* 0x000fea000b800000 */
[----:B------:R-:W-:Y:S01]  /*1b70*/  UCGABAR_WAIT ;  /* 0x0000000000007dc7 */ /* 0x000fe20008000000 */
[----:B------:R-:W-:Y:S01]  /*1b80*/  CCTL.IVALL ;  /* 0x00000000ff00798f */ /* 0x000fe20002000000 */
[----:B------:R-:W-:Y:S05]  /*1b90*/  BRA `(.L_x_22) ;  /* 0x0000000000047947 */ /* 0x000fea0003800000 */
.L_x_21:
[----:B------:R-:W-:Y:S06]  /*1ba0*/  BAR.SYNC.DEFER_BLOCKING 0x0 ;  /* 0x0000000000007b1d */ /* 0x000fec0000010000 */
.L_x_22:
[----:B------:R-:W-:Y:S05]  /*1bb0*/  BRA.U UP0, `(.L_x_23) ;  /* 0x0000002900187547 */ /* 0x000fea000b800000 */
[----:B------:R-:W2:Y:S01]  /*1bc0*/  LDCU UR6, c[0x0][0x38c] ;  /* 0x00007180ff0677ac */ /* 0x000ea20008000800 */
[----:B------:R-:W-:Y:S01]  /*1bd0*/  PLOP3.LUT P1, PT, PT, PT, UP4, 0x80, 0x8 ;  /* 0x000000000008781c */ /* 0x000fe20003f2f048 */
[----:B------:R-:W-:Y:S01]  /*1be0*/  IMAD.MOV.U32 R12, RZ, RZ, 0x1 ;  /* 0x00000001ff0c7424 */ /* 0x000fe200078e00ff */
[----:B------:R-:W-:Y:S01]  /*1bf0*/  ISETP.NE.AND P2, PT, R0, RZ, P3 ;  /* 0x000000ff0000720c */ /* 0x000fe20001f45270 */
[----:B------:R-:W-:Y:S01]  /*1c00*/  UISETP.NE.AND UP1, UPT, UR20, URZ, UPT ;  /* 0x000000ff1400728c */ /* 0x000fe2000bf25270 */
[----:B------:R-:W-:Y:S02]  /*1c10*/  PLOP3.LUT P1, PT, P1, PT, PT, 0x8, 0x80 ;  /* 0x000000000080781c */ /* 0x000fe40000f2e170 */
[----:B------:R-:W-:Y:S01]  /*1c20*/  CS2R R10, SRZ ;  /* 0x00000000000a7805 */ /* 0x000fe2000001ff00 */
[----:B------:R-:W-:Y:S01]  /*1c30*/  IMAD.MOV.U32 R9, RZ, RZ, RZ ;  /* 0x000000ffff097224 */ /* 0x000fe200078e00ff */
[----:B------:R-:W3:Y:S01]  /*1c40*/  LDCU UR39, c[0x0][0x370] ;  /* 0x00006e00ff2777ac */ /* 0x000ee20008000800 */
[----:B------:R-:W-:Y:S01]  /*1c50*/  IMAD.MOV.U32 R8, RZ, RZ, 0x1 ;  /* 0x00000001ff087424 */ /* 0x000fe200078e00ff */
[----:B------:R-:W4:Y:S01]  /*1c60*/  LDCU.64 UR26, c[0x0][0x348] ;  /* 0x00006900ff1a77ac */ /* 0x000f220008000a00 */
[----:B------:R-:W-:-:S02]  /*1c70*/  USHF.L.U32 UR49, UR23, 0x7, URZ ;  /* 0x0000000717317899 */ /* 0x000fc400080006ff */
[----:B--2---:R-:W-:Y:S02]  /*1c80*/  UIADD3 UR5, UPT, UPT, UR6, 0x1f, URZ ;  /* 0x0000001f06057890 */ /* 0x004fe4000fffe0ff */
[----:B------:R-:W-:Y:S02]  /*1c90*/  UIADD3 UR48, UPT, UPT, UR6, 0x3e, URZ ;  /* 0x0000003e06307890 */ /* 0x000fe4000fffe0ff */
[----:B------:R-:W-:Y:S01]  /*1ca0*/  USHF.R.S32.HI UR4, URZ, 0x1f, UR5 ;  /* 0x0000001fff047899 */ /* 0x000fe20008011405 */
[----:B------:R-:W2:Y:S03]  /*1cb0*/  LDCU UR38, c[0x0][0x374] ;  /* 0x00006e80ff2677ac */ /* 0x000ea60008000800 */
[----:B------:R-:W-:Y:S02]  /*1cc0*/  ULEA.HI UR4, UR4, UR5, URZ, 0x5 ;  /* 0x0000000504047291 */ /* 0x000fe4000f8f28ff */
[----:B------:R-:W-:-:S02]  /*1cd0*/  USHF.L.U32 UR5, UR23, 0x5, URZ ;  /* 0x0000000517057899 */ /* 0x000fc400080006ff */
[----:B------:R-:W-:Y:S02]  /*1ce0*/  USHF.R.S32.HI UR41, URZ, 0x5, UR4 ;  /* 0x00000005ff297899 */ /* 0x000fe40008011404 */
[----:B------:R-:W-:Y:S02]  /*1cf0*/  UIADD3 UR4, UPT, UPT, UR6, -0x1, URZ ;  /* 0xffffffff06047890 */ /* 0x000fe4000fffe0ff */
[----:B------:R-:W-:Y:S02]  /*1d00*/  UISETP.LT.U32.AND UP0, UPT, UR41, 0x29, UPT ;  /* 0x000000292900788c */ /* 0x000fe4000bf01070 */
[----:B------:R-:W-:Y:S02]  /*1d10*/  UISETP.GE.U32.AND UP2, UPT, UR4, -0x3f, UPT ;  /* 0xffffffc10400788c */ /* 0x000fe4000bf46070 */
[----:B------:R-:W-:Y:S02]  /*1d20*/  USEL UR40, UR41, 0x29, UP0 ;  /* 0x0000002929287887 */ /* 0x000fe40008000000 */
[----:B------:R-:W-:-:S02]  /*1d30*/  ULOP3.LUT UR5, UR5, 0x20, URZ, 0xc0, !UPT ;  /* 0x0000002005057892 */ /* 0x000fc4000f8ec0ff */
[----:B------:R-:W-:Y:S02]  /*1d40*/  UIADD3 UR4, UPT, UPT, UR40, -0x1, URZ ;  /* 0xffffffff28047890 */ /* 0x000fe4000fffe0ff */
[----:B------:R-:W-:Y:S02]  /*1d50*/  ULEA.HI UR44, UR24, UR5, URZ, 0x1b ;  /* 0x00000005182c7291 */ /* 0x000fe4000f8fd8ff */
[----:B------:R-:W-:Y:S02]  /*1d60*/  USEL UR25, UR37, 0x2, UP1 ;  /* 0x0000000225197887 */ /* 0x000fe40008800000 */
[----:B------:R-:W-:Y:S02]  /*1d70*/  @UP2 UIADD3 UR4, UPT, UPT, UR40, URZ, URZ ;  /* 0x000000ff28042290 */ /* 0x000fe4000fffe0ff */
[----:B------:R-:W-:Y:S02]  /*1d80*/  UIADD3 UR47, UPT, UPT, UR41, -UR40, URZ ;  /* 0x80000028292f7290 */ /* 0x000fe4000fffe0ff */
[----:B------:R-:W-:-:S02]  /*1d90*/  UIADD3 UR28, UPT, UPT, UR4, 0x1, URZ ;  /* 0x00000001041c7890 */ /* 0x000fc4000fffe0ff */
[----:B------:R-:W-:Y:S01]  /*1da0*/  UIADD3 UR43, UPT, UPT, -UR4, URZ, URZ ;  /* 0x000000ff042b7290 */ /* 0x000fe2000fffe1ff */
[----:B--234-:R-:W-:-:S11]  /*1db0*/  UMOV UR5, URZ ;  /* 0x000000ff00057c82 */ /* 0x01cfd60008000000 */
.L_x_43:
[----:B------:R-:W-:Y:S01]  /*1dc0*/  UISETP.NE.AND UP0, UPT, UR55, URZ, UPT ;  /* 0x000000ff3700728c */ /* 0x000fe2000bf05270 */
[----:B------:R-:W2:Y:S08]  /*1dd0*/  S2UR UR55, SR_CgaCtaId ;  /* 0x00000000003779c3 */ /* 0x000eb00000008800 */
[----:B------:R-:W-:Y:S05]  /*1de0*/  BRA.U UP0, `(.L_x_24) ;  /* 0x0000000100347547 */ /* 0x000fea000b800000 */
[----:B------:R-:W3:Y:S01]  /*1df0*/  S2R R0, SR_CgaCtaId ;  /* 0x0000000000007919 */ /* 0x000ee20000008800 */
[----:B------:R-:W-:-:S04]  /*1e00*/  MOV R2, 0x400 ;  /* 0x0000040000027802 */ /* 0x000fc80000000f00 */
[----:B---3--:R-:W-:Y:S02]  /*1e10*/  LEA R0, R0, R2, 0x18 ;  /* 0x0000000200007211 */ /* 0x008fe400078ec0ff */
[----:B------:R-:W-:-:S03]  /*1e20*/  SHF.L.U32 R2, R8, 0x1f, RZ ;  /* 0x0000001f08027819 */ /* 0x000fc600000006ff */
[----:B------:R-:W-:-:S04]  /*1e30*/  IMAD R0, R9, 0x8, R0 ;  /* 0x0000000809007824 */ /* 0x000fc800078e0200 */
[----:B------:R-:W3:Y:S02]  /*1e40*/  SYNCS.PHASECHK.TRANS64.TRYWAIT P0, [R0+URZ+0x320], R2 ;  /* 0x00032002000075a7 */ /* 0x000ee400080011ff */
[----:B---3--:R-:W-:Y:S05]  /*1e50*/  @!P0 BRA `(.L_x_25) ;  /* 0x0000007000588947 */ /* 0x008fea0003800000 */
.L_x_151:
[----:B------:R-:W-:Y:S01]  /*1e60*/  VIADD R9, R9, 0x1 ;  /* 0x0000000109097836 */ /* 0x000fe20000000000 */
[----:B------:R3:W-:Y:S04]  /*1e70*/  SYNCS.ARRIVE.TRANS64.A1T0 RZ, [R0+URZ+0x310], RZ ;  /* 0x000310ff00ff79a7 */ /* 0x0007e800081000ff */
[----:B------:R-:W-:-:S04]  /*1e80*/  ISETP.NE.AND P0, PT, R9, 0x2, PT ;  /* 0x000000020900780c */ /* 0x000fc80003f05270 */
[----:B------:R-:W-:Y:S02]  /*1e90*/  SEL R9, R9, RZ, P0 ;  /* 0x000000ff09097207 */ /* 0x000fe40000000000 */
[----:B---3--:R-:W-:-:S04]  /*1ea0*/  SEL R0, RZ, 0x1, P0 ;  /* 0x00000001ff007807 */ /* 0x008fc80000000000 */
[----:B------:R-:W-:-:S07]  /*1eb0*/  LOP3.LUT R8, R8, R0, RZ, 0x3c, !PT ;  /* 0x0000000008087212 */ /* 0x000fce00078e3cff */
.L_x_24:
[----:B------:R-:W-:Y:S01]  /*1ec0*/  UMOV UR6, 0x400 ;  /* 0x0000040000067882 */ /* 0x000fe20000000000 */
[----:B------:R-:W-:Y:S01]  /*1ed0*/  SHF.L.U32 R0, R12, 0x1f, RZ ;  /* 0x0000001f0c007819 */ /* 0x000fe200000006ff */
[----:B--2---:R-:W-:Y:S02]  /*1ee0*/  ULEA UR6, UR55, UR6, 0x18 ;  /* 0x0000000637067291 */ /* 0x004fe4000f8ec0ff */
[----:B------:R-:W-:Y:S02]  /*1ef0*/  UISETP.GE.U32.AND UP0, UPT, UR48, 0x3f, UPT ;  /* 0x0000003f3000788c */ /* 0x000fe4000bf06070 */
[----:B------:R-:W-:Y:S02]  /*1f00*/  ULEA UR4, UR5, UR6, 0x3 ;  /* 0x0000000605047291 */ /* 0x000fe4000f8e18ff */
[----:B------:R-:W-:Y:S01]  /*1f10*/  ULEA UR11, UR46, UR44, 0x6 ;  /* 0x0000002c2e0b7291 */ /* 0x000fe2000f8e30ff */
[----:B------:R-:W-:-:S06]  /*1f20*/  UMOV UR7, URZ ;  /* 0x000000ff00077c82 */ /* 0x000fcc0008000000 */
[----:B------:R2:W3:Y:S01]  /*1f30*/  SYNCS.PHASECHK.TRANS64.TRYWAIT P0, [UR4+0x148], R0 ;  /* 0x00014800ff0075a7 */ /* 0x0004e20008001104 */
[----:B------:R-:W-:-:S04]  /*1f40*/  ULEA.HI UR4, UR45, UR45, URZ, 0x1 ;  /* 0x0000002d2d047291 */ /* 0x000fc8000f8f08ff */
[----:B------:R-:W-:-:S04]  /*1f50*/  USHF.L.U32 UR4, UR4, 0x7, URZ ;  /* 0x0000000704047899 */ /* 0x000fc800080006ff */
[----:B------:R-:W-:-:S04]  /*1f60*/  ULOP3.LUT UR35, UR4, 0xffffff00, URZ, 0xc0, !UPT ;  /* 0xffffff0004237892 */ /* 0x000fc8000f8ec0ff */
[----:B------:R-:W-:Y:S01]  /*1f70*/  ULOP3.LUT UR35, UR35, 0x80, UR49, 0xf8, !UPT ;  /* 0x0000008023237892 */ /* 0x000fe2000f8ef831 */
[----:B------:R-:W-:Y:S11]  /*1f80*/  BRA.U !UP0, `(.L_x_26) ;  /* 0x0000000108c47547 */ /* 0x000ff6000b800000 */
[----:B------:R-:W-:Y:S01]  /*1f90*/  UMOV UR13, UR43 ;  /* 0x0000002b000d7c82 */ /* 0x000fe20008000000 */
[----:B------:R-:W-:Y:S01]  /*1fa0*/  UMOV UR4, UR5 ;  /* 0x0000000500047c82 */ /* 0x000fe20008000000 */
[----:B------:R-:W-:-:S05]  /*1fb0*/  UMOV UR34, URZ ;  /* 0x000000ff00227c82 */ /* 0x000fca0008000000 */
.L_x_32:
[----:B------:R-:W-:Y:S01]  /*1fc0*/  ULEA UR33, UR4, UR6, 0x3 ;  /* 0x0000000604217291 */ /* 0x000fe2000f8e18ff */
[----:B------:R-:W-:Y:S01]  /*1fd0*/  @P3 MOV R2, 0x2800 ;  /* 0x0000280000023802 */ /* 0x000fe20000000f00 */
[----:B-1-34-:R-:W-:Y:S10]  /*1fe0*/  @P0 BRA `(.L_x_27) ;  /* 0x00000000000c0947 */ /* 0x01aff40003800000 */
[----:B------:R-:W-:-:S04]  /*1ff0*/  SHF.L.U32 R3, R12, 0x1f, RZ ;  /* 0x0000001f0c037819 */ /* 0x000fc800000006ff */
[----:B------:R-:W3:Y:S02]  /*2000*/  SYNCS.PHASECHK.TRANS64.TRYWAIT P0, [UR33+0x148], R3 ;  /* 0x00014803ff0075a7 */ /* 0x000ee40008001121 */
[----:B---3--:R-:W-:Y:S05]  /*2010*/  @!P0 BRA `(.L_x_28) ;  /* 0x0000006c00fc8947 */ /* 0x008fea0003800000 */
.L_x_27:
[----:B------:R3:W-:Y:S01]  /*2020*/  @P3 SYNCS.ARRIVE.TRANS64 RZ, [UR33], R2 ;  /* 0x00000002ffff39a7 */ /* 0x0007e20008000021 */
[----:B------:R-:W-:Y:S02]  /*2030*/  ULOP3.LUT UR5, UR25, 0x2, URZ, 0xfc, !UPT ;  /* 0x0000000219057892 */ /* 0x000fe4000f8efcff */
[----:B------:R-:W-:Y:S02]  /*2040*/  UIADD3 UR13, UPT, UPT, UR13, 0x1, URZ ;  /* 0x000000010d0d7890 */ /* 0x000fe4000fffe0ff */
[----:B------:R-:W-:Y:S02]  /*2050*/  UISETP.NE.AND UP0, UPT, UR5, 0x2, UPT ;  /* 0x000000020500788c */ /* 0x000fe4000bf05270 */
[----:B------:R-:W-:-:S07]  /*2060*/  UISETP.NE.AND UP2, UPT, UR13, 0x1, UPT ;  /* 0x000000010d00788c */ /* 0x000fce000bf45270 */
[----:B------:R-:W-:Y:S05]  /*2070*/  BRA.U UP0, `(.L_x_29) ;  /* 0x0000000100047547 */ /* 0x000fea000b800000 */
[----:B-1----:R-:W-:Y:S05]  /*2080*/  BPT.TRAP 0x1 ;  /* 0x000000040000795c */ /* 0x002fea0000300000 */
.L_x_29:
[----:B------:R-:W-:Y:S04]  /*2090*/  BSSY.RECONVERGENT B0, `(.L_x_30) ;  /* 0x0000003000007945 */ /* 0x000fe80003800200 */
[----:B------:R-:W-:Y:S05]  /*20a0*/  @!P2 BRA `(.L_x_31) ;  /* 0x000000000004a947 */ /* 0x000fea0003800000 */
[----:B-1----:R-:W-:Y:S05]  /*20b0*/  BPT.TRAP 0x1 ;  /* 0x000000040000795c */ /* 0x002fea0000300000 */
.L_x_31:
[----:B-1----:R-:W-:Y:S05]  /*20c0*/  BSYNC.RECONVERGENT B0 ;  /* 0x0000000000007941 */ /* 0x002fea0003800200 */
.L_x_30:
[----:B------:R-:W-:Y:S02]  /*20d0*/  UIADD3 UR5, UPT, UPT, UR4, 0x1, URZ ;  /* 0x0000000104057890 */ /* 0x000fe4000fffe0ff */
[----:B------:R-:W-:Y:S02]  /*20e0*/  ULEA UR32, UR4, UR6, 0xc ;  /* 0x0000000604207291 */ /* 0x000fe4000f8e60ff */
[----:B------:R-:W-:Y:S02]  /*20f0*/  UISETP.NE.AND UP0, UPT, UR5, 0x29, UPT ;  /* 0x000000290500788c */ /* 0x000fe4000bf05270 */
[----:B------:R-:W-:Y:S02]  /*2100*/  UIADD3 UR16, UP1, UPT, UR26, 0x80, URZ ;  /* 0x000000801a107890 */ /* 0x000fe4000ff3e0ff */
[----:B------:R-:W-:Y:S02]  /*2110*/  USEL UR8, URZ, 0x1, UP0 ;  /* 0x00000001ff087887 */ /* 0x000fe40008000000 */
[----:B------:R-:W-:-:S02]  /*2120*/  USEL UR5, UR5, URZ, UP0 ;  /* 0x000000ff05057287 */ /* 0x000fc40008000000 */
[----:B------:R-:W-:Y:S02]  /*2130*/  UIADD3 UR14, UP0, UPT, UR26, 0x180, URZ ;  /* 0x000001801a0e7890 */ /* 0x000fe4000ff1e0ff */
[----:B------:R-:W-:Y:S01]  /*2140*/  LOP3.LUT R12, R12, UR8, RZ, 0x3c, !PT ;  /* 0x000000080c0c7c12 */ /* 0x000fe2000f8e3cff */
[----:B------:R-:W-:Y:S02]  /*2150*/  ULEA UR8, UR4, UR24, 0xa ;  /* 0x0000001804087291 */ /* 0x000fe4000f8e50ff */
[----:B------:R-:W-:Y:S01]  /*2160*/  ULEA UR7, UR5, UR6, 0x3 ;  /* 0x0000000605077291 */ /* 0x000fe2000f8e18ff */
[----:B--2---:R-:W-:Y:S01]  /*2170*/  SHF.L.U32 R0, R12, 0x1f, RZ ;  /* 0x0000001f0c007819 */ /* 0x004fe200000006ff */
[----:B------:R-:W-:Y:S02]  /*2180*/  ULOP3.LUT UR33, UR33, 0xfefffff8, URZ, 0xc0, !UPT ;  /* 0xfefffff821217892 */ /* 0x000fe4000f8ec0ff */
[----:B------:R-:W-:Y:S02]  /*2190*/  UIADD3.X UR17, UPT, UPT, URZ, UR27, URZ, UP1, !UPT ;  /* 0x0000001bff117290 */ /* 0x000fe40008ffe4ff */
[----:B------:R-:W-:-:S02]  /*21a0*/  UIADD3 UR32, UPT, UPT, UR32, 0x4600, URZ ;  /* 0x0000460020207890 */ /* 0x000fc4000fffe0ff */
[----:B------:R-:W-:Y:S01]  /*21b0*/  UIADD3 UR8, UPT, UPT, UR6, 0x2d600, UR8 ;  /* 0x0002d60006087890 */ /* 0x000fe2000fffe008 */
[----:B------:R4:W1:Y:S01]  /*21c0*/  SYNCS.PHASECHK.TRANS64.TRYWAIT P0, [UR7+0x148], R0 ;  /* 0x00014800ff0075a7 */ /* 0x0008620008001107 */
[----:B------:R-:W-:Y:S02]  /*21d0*/  UIADD3.X UR15, UPT, UPT, URZ, UR27, URZ, UP0, !UPT ;  /* 0x0000001bff0f7290 */ /* 0x000fe400087fe4ff */
[----:B------:R-:W-:Y:S01]  /*21e0*/  UPRMT UR4, URZ, 0x5410, UR21 ;  /* 0x00005410ff047896 */ /* 0x000fe20008000015 */
[----:B------:R-:W-:Y:S01]  /*21f0*/  UMOV UR18, 0x0 ;  /* 0x0000000000127882 */ /* 0x000fe20000000000 */
[----:B------:R-:W-:Y:S01]  /*2200*/  UMOV UR19, 0x10000000 ;  /* 0x1000000000137882 */ /* 0x000fe20000000000 */
[----:B------:R-:W-:Y:S01]  /*2210*/  UMOV UR10, UR34 ;  /* 0x00000022000a7c82 */ /* 0x000fe20008000000 */
[----:B------:R-:W-:Y:S01]  /*2220*/  UMOV UR12, UR36 ;  /* 0x00000024000c7c82 */ /* 0x000fe20008000000 */
[----:B------:R-:W-:Y:S01]  /*2230*/  UMOV UR9, UR33 ;  /* 0x0000002100097c82 */ /* 0x000fe20008000000 */
[----:B------:R2:W-:Y:S01]  /*2240*/  UTMALDG.3D.2CTA [UR32], [UR16], desc[UR18] ;  /* 0x00001220100075b4 */ /* 0x0005e20008211000 */
[----:B------:R-:W-:-:S02]  /*2250*/  UMOV UR7, UR28 ;  /* 0x0000001c00077c82 */ /* 0x000fc40008000000 */
[----:B------:R3:W-:Y:S01]  /*2260*/  UTMALDG.3D.MULTICAST.2CTA [UR8], [UR14], UR4, desc[UR18] ;  /* 0x000012080e0073b4 */ /* 0x0007e20008211804 */
[----:B--2---:R-:W-:Y:S01]  /*2270*/  UIADD3 UR34, UPT, UPT, UR34, 0x20, URZ ;  /* 0x0000002022227890 */ /* 0x004fe2000fffe0ff */
[----:B---3--:R-:W-:Y:S01]  /*2280*/  UMOV UR4, UR5 ;  /* 0x0000000500047c82 */ /* 0x008fe20008000000 */
[----:B------:R-:W-:Y:S10]  /*2290*/  BRA.U UP2, `(.L_x_32) ;  /* 0xfffffffd02487547 */ /* 0x000ff4000b83ffff */
.L_x_26:
[----:B------:R-:W-:Y:S01]  /*22a0*/  ULEA UR4, UR5, UR6, 0x3 ;  /* 0x0000000605047291 */ /* 0x000fe2000f8e18ff */
[----:B--2-4-:R-:W-:Y:S01]  /*22b0*/  SHF.L.U32 R0, R12, 0x1f, RZ ;  /* 0x0000001f0c007819 */ /* 0x014fe200000006ff */
[----:B------:R-:W-:Y:S01]  /*22c0*/  @!P1 SYNCS.ARRIVE.TRANS64.A1T0 RZ, [UR6+0x2a8], RZ ;  /* 0x0002a8ffffff99a7 */ /* 0x000fe20008100006 */
[----:B------:R-:W-:-:S06]  /*22d0*/  UISETP.GT.AND UP0, UPT, UR41, UR40, UPT ;  /* 0x000000282900728c */ /* 0x000fcc000bf04270 */
[----:B-1-3--:R1:W2:Y:S03]  /*22e0*/  SYNCS.PHASECHK.TRANS64.TRYWAIT P0, [UR4+0x148], R0 ;  /* 0x00014800ff0075a7 */ /* 0x00a2a60008001104 */
[----:B------:R-:W-:Y:S05]  /*22f0*/  BRA.U !UP0, `(.L_x_33) ;  /* 0x0000000108c47547 */ /* 0x000fea000b800000 */
[----:B------:R-:W-:Y:S01]  /*2300*/  UIADD3 UR13, UPT, UPT, UR47, UR7, URZ ;  /* 0x000000072f0d7290 */ /* 0x000fe2000fffe0ff */
[----:B------:R-:W-:-:S11]  /*2310*/  UMOV UR4, UR5 ;  /* 0x0000000500047c82 */ /* 0x000fd60008000000 */
.L_x_39:
[----:B------:R-:W-:Y:S01]  /*2320*/  ULEA UR17, UR4, UR6, 0x3 ;  /* 0x0000000604117291 */ /* 0x000fe2000f8e18ff */
[----:B--2---:R-:W-:Y:S01]  /*2330*/  @P3 MOV R2, 0x2800 ;  /* 0x0000280000023802 */ /* 0x004fe20000000f00 */
[----:B--2-4-:R-:W-:Y:S10]  /*2340*/  @P0 BRA `(.L_x_34) ;  /* 0x00000000000c0947 */ /* 0x014ff40003800000 */
[----:B------:R-:W-:-:S04]  /*2350*/  SHF.L.U32 R3, R12, 0x1f, RZ ;  /* 0x0000001f0c037819 */ /* 0x000fc800000006ff */
[----:B------:R-:W2:Y:S02]  /*2360*/  SYNCS.PHASECHK.TRANS64.TRYWAIT P0, [UR17+0x148], R3 ;  /* 0x00014803ff0075a7 */ /* 0x000ea40008001111 */
[----:B--2---:R-:W-:Y:S05]  /*2370*/  @!P0 BRA `(.L_x_35) ;  /* 0x0000006c003c8947 */ /* 0x004fea0003800000 */
.L_x_34:
[----:B------:R2:W-:Y:S01]  /*2380*/  @P3 SYNCS.ARRIVE.TRANS64 RZ, [UR17], R2 ;  /* 0x00000002ffff39a7 */ /* 0x0005e20008000011 */
[----:B------:R-:W-:-:S04]  /*2390*/  ULOP3.LUT UR5, UR25, 0x2, URZ, 0xfc, !UPT ;  /* 0x0000000219057892 */ /* 0x000fc8000f8efcff */
[----:B------:R-:W-:-:S09]  /*23a0*/  UISETP.NE.AND UP0, UPT, UR5, 0x2, UPT ;  /* 0x000000020500788c */ /* 0x000fd2000bf05270 */
[----:B------:R-:W-:Y:S05]  /*23b0*/  BRA.U UP0, `(.L_x_36) ;  /* 0x0000000100047547 */ /* 0x000fea000b800000 */
[----:B------:R-:W-:Y:S05]  /*23c0*/  BPT.TRAP 0x1 ;  /* 0x000000040000795c */ /* 0x000fea0000300000 */
.L_x_36:
[----:B------:R-:W-:Y:S04]  /*23d0*/  BSSY.RECONVERGENT B0, `(.L_x_37) ;  /* 0x0000003000007945 */ /* 0x000fe80003800200 */
[----:B------:R-:W-:Y:S05]  /*23e0*/  @!P2 BRA `(.L_x_38) ;  /* 0x000000000004a947 */ /* 0x000fea0003800000 */
[----:B------:R-:W-:Y:S05]  /*23f0*/  BPT.TRAP 0x1 ;  /* 0x000000040000795c */ /* 0x000fea0000300000 */
.L_x_38:
[----:B------:R-:W-:Y:S05]  /*2400*/  BSYNC.RECONVERGENT B0 ;  /* 0x0000000000007941 */ /* 0x000fea0003800200 */
.L_x_37:
[----:B------:R-:W-:Y:S02]  /*2410*/  UIADD3 UR5, UPT, UPT, UR4, 0x1, URZ ;  /* 0x0000000104057890 */ /* 0x000fe4000fffe0ff */
[----:B------:R-:W-:Y:S02]  /*2420*/  USHF.L.U32 UR18, UR7, 0x5, URZ ;  /* 0x0000000507127899 */ /* 0x000fe400080006ff */
[----:B------:R-:W-:Y:S02]  /*2430*/  UISETP.NE.AND UP0, UPT, UR5, 0x29, UPT ;  /* 0x000000290500788c */ /* 0x000fe4000bf05270 */
[----:B------:R-:W-:Y:S02]  /*2440*/  UIADD3 UR7, UPT, UPT, UR7, 0x1, URZ ;  /* 0x0000000107077890 */ /* 0x000fe4000fffe0ff */
[----:B------:R-:W-:Y:S02]  /*2450*/  USEL UR9, URZ, 0x1, UP0 ;  /* 0x00000001ff097887 */ /* 0x000fe40008000000 */
[----:B------:R-:W-:-:S02]  /*2460*/  USEL UR5, UR5, URZ, UP0 ;  /* 0x000000ff05057287 */ /* 0x000fc40008000000 */
[----:B------:R-:W-:Y:S02]  /*2470*/  UIADD3 UR14, UP0, UPT, UR26, 0x180, URZ ;  /* 0x000001801a0e7890 */ /* 0x000fe4000ff1e0ff */
[----:B------:R-:W-:Y:S01]  /*2480*/  ULEA UR8, UR5, UR6, 0x3 ;  /* 0x0000000605087291 */ /* 0x000fe2000f8e18ff */
[----:B------:R-:W-:Y:S01]  /*2490*/  LOP3.LUT R12, R12, UR9, RZ, 0x3c, !PT ;  /* 0x000000090c0c7c12 */ /* 0x000fe2000f8e3cff */
[----:B------:R-:W-:Y:S02]  /*24a0*/  ULEA UR16, UR4, UR6, 0xc ;  /* 0x0000000604107291 */ /* 0x000fe4000f8e60ff */
[----:B------:R-:W-:Y:S01]  /*24b0*/  UIADD3 UR22, UP1, UPT, UR26, 0x80, URZ ;  /* 0x000000801a167890 */ /* 0x000fe2000ff3e0ff */
[----:B-1----:R-:W-:Y:S01]  /*24c0*/  SHF.L.U32 R0, R12, 0x1f, RZ ;  /* 0x0000001f0c007819 */ /* 0x002fe200000006ff */
[----:B------:R-:W-:Y:S02]  /*24d0*/  UIADD3.X UR15, UPT, UPT, URZ, UR27, URZ, UP0, !UPT ;  /* 0x0000001bff0f7290 */ /* 0x000fe400087fe4ff */
[----:B------:R-:W-:Y:S01]  /*24e0*/  UISETP.NE.AND UP0, UPT, UR7, UR13, UPT ;  /* 0x0000000d0700728c */ /* 0x000fe2000bf05270 */
[----:B------:R3:W4:Y:S01]  /*24f0*/  SYNCS.PHASECHK.TRANS64.TRYWAIT P0, [UR8+0x148], R0 ;  /* 0x00014800ff0075a7 */ /* 0x0007220008001108 */
[----:B------:R-:W-:-:S02]  /*2500*/  ULEA UR8, UR4, UR24, 0xa ;  /* 0x0000001804087291 */ /* 0x000fc4000f8e50ff */
[----:B------:R-:W-:Y:S02]  /*2510*/  ULOP3.LUT UR17, UR17, 0xfefffff8, URZ, 0xc0, !UPT ;  /* 0xfefffff811117892 */ /* 0x000fe4000f8ec0ff */
[----:B------:R-:W-:Y:S02]  /*2520*/  UIADD3 UR16, UPT, UPT, UR16, 0x4600, URZ ;  /* 0x0000460010107890 */ /* 0x000fe4000fffe0ff */
[----:B------:R-:W-:Y:S02]  /*2530*/  UIADD3.X UR23, UPT, UPT, URZ, UR27, URZ, UP1, !UPT ;  /* 0x0000001bff177290 */ /* 0x000fe40008ffe4ff */
[----:B------:R-:W-:Y:S02]  /*2540*/  UIADD3 UR8, UPT, UPT, UR6, 0x2d600, UR8 ;  /* 0x0002d60006087890 */ /* 0x000fe4000fffe008 */
[----:B------:R-:W-:Y:S01]  /*2550*/  UPRMT UR4, URZ, 0x5410, UR21 ;  /* 0x00005410ff047896 */ /* 0x000fe20008000015 */
[----:B------:R-:W-:Y:S01]  /*2560*/  UMOV UR30, 0x0 ;  /* 0x00000000001e7882 */ /* 0x000fe20000000000 */
[----:B------:R-:W-:Y:S01]  /*2570*/  UMOV UR31, 0x10000000 ;  /* 0x10000000001f7882 */ /* 0x000fe20000000000 */
[----:B------:R-:W-:Y:S01]  /*2580*/  UMOV UR19, UR35 ;  /* 0x0000002300137c82 */ /* 0x000fe20008000000 */
[----:B------:R-:W-:Y:S01]  /*2590*/  UMOV UR20, UR36 ;  /* 0x0000002400147c82 */ /* 0x000fe20008000000 */
[----:B------:R-:W-:Y:S01]  /*25a0*/  UMOV UR12, UR36 ;  /* 0x00000024000c7c82 */ /* 0x000fe20008000000 */
[----:B------:R-:W-:Y:S01]  /*25b0*/  UMOV UR9, UR17 ;  /* 0x0000001100097c82 */ /* 0x000fe20008000000 */
[----:B------:R-:W-:Y:S01]  /*25c0*/  UMOV UR10, UR18 ;  /* 0x00000012000a7c82 */ /* 0x000fe20008000000 */
[----:B------:R-:W-:Y:S01]  /*25d0*/  UTMALDG.3D.2CTA [UR16], [UR22], desc[UR30] ;  /* 0x00001e10160075b4 */ /* 0x000fe20008211000 */
[----:B------:R1:W-:Y:S02]  /*25e0*/  UTMALDG.3D.MULTICAST.2CTA [UR8], [UR14], UR4, desc[UR30] ;  /* 0x00001e080e0073b4 */ /* 0x0003e40008211804 */
[----:B-1----:R-:W-:Y:S01]  /*25f0*/  UMOV UR4, UR5 ;  /* 0x0000000500047c82 */ /* 0x002fe20008000000 */
[----:B---3--:R-:W-:Y:S05]  /*2600*/  BRA.U UP0, `(.L_x_39) ;  /* 0xfffffffd00447547 */ /* 0x008fea000b83ffff */
.L_x_33:
[C---:B------:R-:W-:Y:S01]  /*2610*/  LEA R3, R11.reuse, UR6, 0x3 ;  /* 0x000000060b037c11 */ /* 0x040fe2000f8e18ff */
[----:B------:R-:W-:Y:S01]  /*2620*/  NOP ;  /* 0x0000000000007918 */ /* 0x000fe20000000000 */
[----:B-1----:R-:W-:Y:S02]  /*2630*/  SHF.L.U32 R0, R10, 0x1f, RZ ;  /* 0x0000001f0a007819 */ /* 0x002fe400000006ff */
[----:B------:R-:W-:Y:S02]  /*2640*/  LEA R4, R11, UR6, 0x4 ;  /* 0x000000060b047c11 */ /* 0x000fe4000f8e20ff */
[----:B--2-4-:R-:W1:Y:S02]  /*2650*/  SYNCS.PHASECHK.TRANS64.TRYWAIT P0, [R3+URZ+0x2b0], R0 ;  /* 0x0002b000030075a7 */ /* 0x014e6400080011ff */
[----:B-1----:R-:W-:Y:S05]  /*2660*/  @!P0 BRA `(.L_x_40) ;  /* 0x0000006800988947 */ /* 0x002fea0003800000 */
.L_x_154:
[----:B------:R-:W2:Y:S01]  /*2670*/  LDS.128 R4, [R4+0x340] ;  /* 0x0003400004047984 */ /* 0x000ea20000000c00 */
[----:B------:R-:W-:Y:S01]  /*2680*/  UISETP.GE.AND UP0, UPT, UR42, 0x1, UPT ;  /* 0x000000012a00788c */ /* 0x000fe2000bf06270 */
[----:B------:R-:W-:Y:S01]  /*2690*/  @!PT LDS RZ, [RZ] ;  /* 0x00000000fffff984 */ /* 0x000fe20000000800 */
[----:B------:R-:W-:Y:S01]  /*26a0*/  @!PT LDS RZ, [RZ] ;  /* 0x00000000fffff984 */ /* 0x000fe20000000800 */
[----:B------:R-:W-:Y:S01]  /*26b0*/  @!PT LDS RZ, [RZ] ;  /* 0x00000000fffff984 */ /* 0x000fe20000000800 */
[----:B------:R-:W-:Y:S01]  /*26c0*/  @!PT LDS RZ, [RZ] ;  /* 0x00000000fffff984 */ /* 0x000fe20000000800 */
[----:B------:R3:W-:Y:S06]  /*26d0*/  MEMBAR.ALL.CTA ;  /* 0x0000000000007992 */ /* 0x0007ec0000008000 */
[----:B---3--:R-:W3:Y:S01]  /*26e0*/  FENCE.VIEW.ASYNC.S ;  /* 0x00000000000073c6 */ /* 0x008ee20000000000 */
[----:B--2---:R-:W-:-:S13]  /*26f0*/  LOP3.LUT P0, RZ, R6, 0x1, RZ, 0xc0, !PT ;  /* 0x0000000106ff7812 */ /* 0x004fda000780c0ff */
[----:B---3--:R-:W-:Y:S01]  /*2700*/  VOTEU.ANY UP1, P0 ;  /* 0x0000000000ff7886 */ /* 0x008fe20000020100 */
[----:B------:R-:W-:-:S13]  /*2710*/  PLOP3.LUT P0, PT, PT, PT, UP1, 0x80, 0x8 ;  /* 0x000000000008781c */ /* 0x000fda0003f0f018 */
[----:B-1----:R-:W-:Y:S02]  /*2720*/  @P0 LOP3.LUT R0, R5, 0xffff, RZ, 0xc0, !PT ;  /* 0x0000ffff05000812 */ /* 0x002fe400078ec0ff */
[----:B------:R-:W-:Y:S02]  /*2730*/  @P0 MOV R2, R4 ;  /* 0x0000000400020202 */ /* 0x000fe40000000f00 */
[----:B------:R-:W-:Y:S01]  /*2740*/  @P0 R2UR UR7, R0 ;  /* 0x00000000000702ca */ /* 0x000fe200000e0000 */
[----:B------:R-:W-:Y:S01]  /*2750*/  VIADD R0, R3, 0x2c0 ;  /* 0x000002c003007836 */ /* 0x000fe20000000000 */
[----:B------:R-:W-:Y:S02]  /*2760*/  @P0 SHF.R.U32.HI R4, RZ, 0x10, R5 ;  /* 0x00000010ff040819 */ /* 0x000fe40000011605 */
[----:B------:R-:W-:Y:S02]  /*2770*/  @P0 R2UR UR8, R2 ;  /* 0x00000000020802ca */ /* 0x000fe400000e0000 */
[----:B------:R-:W-:-:S02]  /*2780*/  PRMT R0, RZ, 0x654, R0 ;  /* 0x00000654ff007816 */ /* 0x000fc40000000000 */
[----:B------:R-:W-:Y:S02]  /*2790*/  @P0 R2UR UR4, R4 ;  /* 0x00000000040402ca */ /* 0x000fe400000e0000 */
[----:B------:R1:W-:Y:S03]  /*27a0*/  SYNCS.ARRIVE.TRANS64.RED.A1T0 RZ, [R0+URZ], RZ ;  /* 0x000000ff00ff79a7 */ /* 0x0003e600081004ff */
[----:B------:R-:W-:-:S04]  /*27b0*/  @UP1 UMOV UR29, UR7 ;  /* 0x00000007001d1c82 */ /* 0x000fc80008000000 */
[----:B------:R-:W-:-:S04]  /*27c0*/  @UP1 UMOV UR37, UR8 ;  /* 0x0000000800251c82 */ /* 0x000fc80008000000 */
[----:B------:R-:W-:Y:S01]  /*27d0*/  @UP1 UMOV UR36, UR4 ;  /* 0x0000000400241c82 */ /* 0x000fe20008000000 */
[----:B------:R-:W-:Y:S05]  /*27e0*/  BRA.U !UP0, `(.L_x_41) ;  /* 0x0000000108d47547 */ /* 0x000fea000b800000 */
[----:B------:R-:W2:Y:S01]  /*27f0*/  LDCU.128 UR12, c[0x0][0xb10] ;  /* 0x00016200ff0c77ac */ /* 0x000ea20008000c00 */
[----:B------:R-:W3:Y:S01]  /*2800*/  LDCU UR30, c[0x0][0xb20] ;  /* 0x00016400ff1e77ac */ /* 0x000ee20008000800 */
[----:B------:R-:W4:Y:S01]  /*2810*/  LDCU UR20, c[0x0][0xb0c] ;  /* 0x00016180ff1477ac */ /* 0x000f220008000800 */
[----:B------:R-:W1:Y:S01]  /*2820*/  LDCU.64 UR10, c[0x0][0xb28] ;  /* 0x00016500ff0a77ac */ /* 0x000e620008000a00 */
[----:B------:R-:W-:Y:S02]  /*2830*/  UISETP.NE.AND UP3, UPT, UR42, 0x1, UPT ;  /* 0x000000012a00788c */ /* 0x000fe4000bf65270 */
[----:B--2---:R-:W-:Y:S02]  /*2840*/  UIMAD.WIDE.U32 UR16, UR38, UR15, URZ ;  /* 0x0000000f261072a5 */ /* 0x004fe4000f8e00ff */
[----:B------:R-:W-:Y:S02]  /*2850*/  UIMAD.WIDE.U32 UR8, UR39, UR12, URZ ;  /* 0x0000000c270872a5 */ /* 0x000fe4000f8e00ff */
[----:B------:R-:W-:-:S02]  /*2860*/  UISETP.NE.AND UP0, UPT, UR14, 0x1, UPT ;  /* 0x000000010e00788c */ /* 0x000fc4000bf05270 */
[----:B------:R-:W-:Y:S01]  /*2870*/  UIMAD.WIDE.U32 UR22, UR29, UR15, URZ ;  /* 0x0000000f1d1672a5 */ /* 0x000fe2000f8e00ff */
[----:B------:R-:W-:Y:S02]  /*2880*/  UMOV UR16, UR17 ;  /* 0x0000001100107c82 */ /* 0x000fe40008000000 */
[----:B------:R-:W-:Y:S01]  /*2890*/  UMOV UR8, UR9 ;  /* 0x0000000900087c82 */ /* 0x000fe20008000000 */
[----:B---3--:R-:W-:Y:S02]  /*28a0*/  USHF.R.U32.HI UR16, URZ, UR30, UR16 ;  /* 0x0000001eff107299 */ /* 0x008fe40008011610 */
[----:B----4-:R-:W-:Y:S02]  /*28b0*/  UISETP.NE.AND UP2, UPT, UR20, 0x1, UPT ;  /* 0x000000011400788c */ /* 0x010fe4000bf45270 */
[----:B------:R-:W-:Y:S02]  /*28c0*/  USHF.R.U32.HI UR8, URZ, UR13, UR8 ;  /* 0x0000000dff087299 */ /* 0x000fe40008011608 */
[----:B------:R-:W-:-:S02]  /*28d0*/  USEL UR7, UR38, UR16, !UP0 ;  /* 0x0000001026077287 */ /* 0x000fc4000c000000 */
[----:B------:R-:W-:Y:S02]  /*28e0*/  USEL UR8, UR39, UR8, !UP2 ;  /* 0x0000000827087287 */ /* 0x000fe4000d000000 */
[----:B-1----:R-:W-:Y:S01]  /*28f0*/  UIMAD.WIDE.U32 UR16, UR7, UR10, URZ ;  /* 0x0000000a071072a5 */ /* 0x002fe2000f8e00ff */
[----:B------:R-:W-:Y:S01]  /*2900*/  UMOV UR4, UR23 ;  /* 0x0000001700047c82 */ /* 0x000fe20008000000 */
[----:B------:R-:W-:Y:S02]  /*2910*/  UIMAD.WIDE.U32 UR18, UR37, UR12, URZ ;  /* 0x0000000c251272a5 */ /* 0x000fe4000f8e00ff */
[----:B------:R-:W-:-:S03]  /*2920*/  UIMAD.WIDE.U32 UR22, UR8, UR10, URZ ;  /* 0x0000000a081672a5 */ /* 0x000fc6000f8e00ff */
[----:B------:R-:W-:Y:S01]  /*2930*/  UMOV UR16, UR17 ;  /* 0x0000001100107c82 */ /* 0x000fe20008000000 */
[----:B------:R-:W-:Y:S02]  /*2940*/  USHF.R.U32.HI UR4, URZ, UR30, UR4 ;  /* 0x0000001eff047299 */ /* 0x000fe40008011604 */
[----:B------:R-:W-:Y:S01]  /*2950*/  @UP3 USHF.R.U32.HI UR7, URZ, UR11, UR16 ;  /* 0x0000000bff073299 */ /* 0x000fe20008011610 */
[----:B------:R-:W-:Y:S01]  /*2960*/  UMOV UR18, UR19 ;  /* 0x0000001300127c82 */ /* 0x000fe20008000000 */
[----:B------:R-:W-:Y:S01]  /*2970*/  UMOV UR22, UR23 ;  /* 0x0000001700167c82 */ /* 0x000fe20008000000 */
[----:B------:R-:W-:Y:S02]  /*2980*/  USHF.R.U32.HI UR13, URZ, UR13, UR18 ;  /* 0x0000000dff0d7299 */ /* 0x000fe40008011612 */
[----:B------:R-:W-:Y:S02]  /*2990*/  USEL UR4, UR29, UR4, !UP0 ;  /* 0x000000041d047287 */ /* 0x000fe4000c000000 */
[----:B------:R-:W-:-:S02]  /*29a0*/  @UP3 USHF.R.U32.HI UR8, URZ, UR11, UR22 ;  /* 0x0000000bff083299 */ /* 0x000fc40008011616 */
[----:B------:R-:W-:Y:S02]  /*29b0*/  UIMAD UR9, UR42, UR7, URZ ;  /* 0x000000072a0972a4 */ /* 0x000fe4000f8e02ff */
[----:B------:R-:W-:Y:S02]  /*29c0*/  USEL UR7, UR37, UR13, !UP2 ;  /* 0x0000000d25077287 */ /* 0x000fe4000d000000 */
[----:B------:R-:W-:Y:S02]  /*29d0*/  UIMAD UR12, UR42, UR8, URZ ;  /* 0x000000082a0c72a4 */ /* 0x000fe4000f8e02ff */
[----:B------:R-:W-:Y:S02]  /*29e0*/  UISETP.GE.AND UP0, UPT, UR4, UR9, UPT ;  /* 0x000000090400728c */ /* 0x000fe4000bf06270 */
[----:B------:R-:W-:Y:S02]  /*29f0*/  UIMAD.WIDE.U32 UR16, UR4, UR10, URZ ;  /* 0x0000000a041072a5 */ /* 0x000fe4000f8e00ff */
[----:B------:R-:W-:-:S02]  /*2a00*/  UISETP.GE.OR UP0, UPT, UR7, UR12, UP0 ;  /* 0x0000000c0700728c */ /* 0x000fc40008706670 */
[----:B------:R-:W-:Y:S02]  /*2a10*/  UIMAD.WIDE.U32 UR12, UR7, UR10, URZ ;  /* 0x0000000a070c72a5 */ /* 0x000fe4000f8e00ff */
[----:B------:R-:W-:Y:S01]  /*2a20*/  UIADD3 UR15, UPT, UPT, -UR4, URZ, URZ ;  /* 0x000000ff040f7290 */ /* 0x000fe2000fffe1ff */
[----:B------:R-:W-:Y:S01]  /*2a30*/  UMOV UR10, UR17 ;  /* 0x00000011000a7c82 */ /* 0x000fe20008000000 */
[----:B------:R-:W-:Y:S02]  /*2a40*/  UIADD3 UR12, UPT, UPT, -UR7, URZ, URZ ;  /* 0x000000ff070c7290 */ /* 0x000fe4000fffe1ff */
        /* <DEDUP_REMOVED lines=15> */
.L_x_41:
[----:B------:R-:W2:Y:S02]  /*2b40*/  LDCU UR4, c[0x0][0xb30] ;  /* 0x00016600ff0477ac */ /* 0x000ea40008000800 */
[----:B--2---:R-:W-:-:S09]  /*2b50*/  UISETP.NE.AND UP0, UPT, UR4, 0x1, UPT ;  /* 0x000000010400788c */ /* 0x004fd2000bf05270 */
[----:B------:R-:W-:Y:S05]  /*2b60*/  BRA.U UP0, `(.L_x_42) ;  /* 0x0000000100447547 */ /* 0x000fea000b800000 */
[----:B------:R-:W2:Y:S01]  /*2b70*/  LDCU.128 UR12, c[0x0][0xb10] ;  /* 0x00016200ff0c77ac */ /* 0x000ea20008000c00 */
[----:B------:R-:W3:Y:S01]  /*2b80*/  LDCU UR16, c[0x0][0xb0c] ;  /* 0x00016180ff1077ac */ /* 0x000ee20008000800 */
[----:B------:R-:W4:Y:S01]  /*2b90*/  LDCU UR17, c[0x0][0xb20] ;  /* 0x00016400ff1177ac */ /* 0x000f220008000800 */
[----:B--2---:R-:W-:Y:S02]  /*2ba0*/  UIMAD.WIDE.U32 UR10, UR37, UR12, URZ ;  /* 0x0000000c250a72a5 */ /* 0x004fe4000f8e00ff */
[----:B------:R-:W-:Y:S02]  /*2bb0*/  UIMAD.WIDE.U32 UR8, UR29, UR15, URZ ;  /* 0x0000000f1d0872a5 */ /* 0x000fe4000f8e00ff */
[----:B---3--:R-:W-:Y:S02]  /*2bc0*/  UISETP.NE.AND UP2, UPT, UR16, 0x1, UPT ;  /* 0x000000011000788c */ /* 0x008fe4000bf45270 */
[----:B------:R-:W-:Y:S01]  /*2bd0*/  UISETP.NE.AND UP0, UPT, UR14, 0x1, UPT ;  /* 0x000000010e00788c */ /* 0x000fe2000bf05270 */
[----:B------:R-:W-:-:S02]  /*2be0*/  UMOV UR7, UR11 ;  /* 0x0000000b00077c82 */ /* 0x000fc40008000000 */
[----:B------:R-:W-:Y:S01]  /*2bf0*/  UMOV UR4, UR9 ;  /* 0x0000000900047c82 */ /* 0x000fe20008000000 */
[----:B------:R-:W-:Y:S02]  /*2c00*/  USHF.R.U32.HI UR7, URZ, UR13, UR7 ;  /* 0x0000000dff077299 */ /* 0x000fe40008011607 */
[----:B----4-:R-:W-:Y:S02]  /*2c10*/  USHF.R.U32.HI UR4, URZ, UR17, UR4 ;  /* 0x00000011ff047299 */ /* 0x010fe40008011604 */
[----:B------:R-:W-:Y:S02]  /*2c20*/  USEL UR7, UR37, UR7, !UP2 ;  /* 0x0000000725077287 */ /* 0x000fe4000d000000 */
[----:B------:R-:W-:-:S04]  /*2c30*/  USEL UR4, UR29, UR4, !UP0 ;  /* 0x000000041d047287 */ /* 0x000fc8000c000000 */
[----:B------:R-:W-:Y:S02]  /*2c40*/  UIADD3 UR8, UPT, UPT, UR7, -UR4, URZ ;  /* 0x8000000407087290 */ /* 0x000fe4000fffe0ff */
[----:B------:R-:W-:Y:S02]  /*2c50*/  UIADD3 UR4, UPT, UPT, -UR7, UR4, URZ ;  /* 0x0000000407047290 */ /* 0x000fe4000fffe1ff */
[----:B------:R-:W-:Y:S02]  /*2c60*/  UIMAD UR29, UR8, UR14, UR29 ;  /* 0x0000000e081d72a4 */ /* 0x000fe4000f8e021d */
[----:B------:R-:W-:-:S12]  /*2c70*/  UIMAD UR37, UR4, UR16, UR37 ;  /* 0x00000010042572a4 */ /* 0x000fd8000f8e0225 */
.L_x_42:
[----:B------:R-:W-:Y:S01]  /*2c80*/  VIADD R11, R11, 0x1 ;  /* 0x000000010b0b7836 */ /* 0x000fe20000000000 */
[----:B------:R-:W-:Y:S01]  /*2c90*/  PLOP3.LUT P1, PT, PT, PT, PT, 0x80, 0x8 ;  /* 0x000000000008781c */ /* 0x000fe20003f2f070 */
[----:B------:R-:W-:Y:S02]  /*2ca0*/  UIADD3 UR45, UPT, UPT, UR37, UR57, URZ ;  /* 0x00000039252d7290 */ /* 0x000fe4000fffe0ff */
[----:B------:R-:W-:Y:S01]  /*2cb0*/  UIADD3 UR46, UPT, UPT, UR29, UR60, URZ ;  /* 0x0000003c1d2e7290 */ /* 0x000fe2000fffe0ff */
[----:B------:R-:W-:-:S04]  /*2cc0*/  ISETP.NE.AND P0, PT, R11, 0x2, PT ;  /* 0x000000020b00780c */ /* 0x000fc80003f05270 */
[----:B-1----:R-:W-:Y:S02]  /*2cd0*/  SEL R0, RZ, 0x1, P0 ;  /* 0x00000001ff007807 */ /* 0x002fe40000000000 */
[----:B------:R-:W-:Y:S02]  /*2ce0*/  SEL R11, R11, RZ, P0 ;  /* 0x000000ff0b0b7207 */ /* 0x000fe40000000000 */
[----:B------:R-:W-:Y:S01]  /*2cf0*/  LOP3.LUT R10, R10, R0, RZ, 0x3c, !PT ;  /* 0x000000000a0a7212 */ /* 0x000fe200078e3cff */
[----:B------:R-:W-:Y:S06]  /*2d00*/  BRA.U UP1, `(.L_x_43) ;  /* 0xfffffff1012c7547 */ /* 0x000fec000b83ffff */
[----:B------:R-:W-:Y:S01]  /*2d10*/  UIADD3 UR7, UPT, UPT, UR6, 0x148, URZ ;  /* 0x0000014806077890 */ /* 0x000fe2000fffe0ff */
[----:B------:R-:W-:-:S03]  /*2d20*/  SHF.L.U32 R2, R12, 0x1f, RZ ;  /* 0x0000001f0c027819 */ /* 0x000fc600000006ff */
[----:B------:R-:W-:-:S09]  /*2d30*/  ULEA UR4, UR5, UR7, 0x3 ;  /* 0x0000000705047291 */ /* 0x000fd2000f8e18ff */
[----:B------:R-:W1:Y:S02]  /*2d40*/  SYNCS.PHASECHK.TRANS64.TRYWAIT P0, [UR4], R2 ;  /* 0x00000002ff0075a7 */ /* 0x000e640008001104 */
[----:B-1----:R-:W-:Y:S05]  /*2d50*/  @!P0 BRA `(.L_x_44) ;  /* 0x0000006000f08947 */ /* 0x002fea0003800000 */
.L_x_156:
[----:B------:R-:W-:-:S04]  /*2d60*/  UIADD3 UR4, UPT, UPT, UR5, 0x1, URZ ;  /* 0x0000000105047890 */ /* 0x000fc8000fffe0ff */
[----:B------:R-:W-:-:S04]  /*2d70*/  UISETP.NE.AND UP0, UPT, UR4, 0x29, UPT ;  /* 0x000000290400788c */ /* 0x000fc8000bf05270 */
[----:B------:R-:W-:Y:S02]  /*2d80*/  USEL UR6, URZ, 0x1, UP0 ;  /* 0x00000001ff067887 */ /* 0x000fe40008000000 */
[----:B------:R-:W-:-:S04]  /*2d90*/  USEL UR4, UR4, URZ, UP0 ;  /* 0x000000ff04047287 */ /* 0x000fc80008000000 */
[----:B------:R-:W-:Y:S01]  /*2da0*/  ULEA UR5, UR4, UR7, 0x3 ;  /* 0x0000000704057291 */ /* 0x000fe2000f8e18ff */
[----:B-1----:R-:W-:-:S04]  /*2db0*/  LOP3.LUT R2, R12, UR6, RZ, 0x3c, !PT ;  /* 0x000000060c027c12 */ /* 0x002fc8000f8e3cff */
[----:B------:R-:W-:-:S04]  /*2dc0*/  SHF.L.U32 R3, R2, 0x1f, RZ ;  /* 0x0000001f02037819 */ /* 0x000fc800000006ff */
[----:B------:R-:W1:Y:S02]  /*2dd0*/  SYNCS.PHASECHK.TRANS64.TRYWAIT P0, [UR5], R3 ;  /* 0x00000003ff0075a7 */ /* 0x000e640008001105 */
[----:B-1----:R-:W-:Y:S05]  /*2de0*/  @!P0 BRA `(.L_x_45) ;  /* 0x0000006000e48947 */ /* 0x002fea0003800000 */
.L_x_158:
[----:B------:R-:W-:-:S04]  /*2df0*/  UIADD3 UR4, UPT, UPT, UR4, 0x1, URZ ;  /* 0x0000000104047890 */ /* 0x000fc8000fffe0ff */
[----:B------:R-:W-:-:S04]  /*2e00*/  UISETP.NE.AND UP0, UPT, UR4, 0x29, UPT ;  /* 0x000000290400788c */ /* 0x000fc8000bf05270 */
[----:B------:R-:W-:Y:S02]  /*2e10*/  USEL UR6, URZ, 0x1, UP0 ;  /* 0x00000001ff067887 */ /* 0x000fe40008000000 */
[----:B------:R-:W-:-:S04]  /*2e20*/  USEL UR4, UR4, URZ, UP0 ;  /* 0x000000ff04047287 */ /* 0x000fc80008000000 */
[----:B------:R-:W-:Y:S01]  /*2e30*/  ULEA UR5, UR4, UR7, 0x3 ;  /* 0x0000000704057291 */ /* 0x000fe2000f8e18ff */
[----:B------:R-:W-:-:S04]  /*2e40*/  LOP3.LUT R2, R2, UR6, RZ, 0x3c, !PT ;  /* 0x0000000602027c12 */ /* 0x000fc8000f8e3cff */
[----:B-1----:R-:W-:-:S04]  /*2e50*/  SHF.L.U32 R3, R2, 0x1f, RZ ;  /* 0x0000001f02037819 */ /* 0x002fc800000006ff */
[----:B------:R-:W1:Y:S02]  /*2e60*/  SYNCS.PHASECHK.TRANS64.TRYWAIT P0, [UR5], R3 ;  /* 0x00000003ff0075a7 */ /* 0x000e640008001105 */
[----:B-1----:R-:W-:Y:S05]  /*2e70*/  @!P0 BRA `(.L_x_46) ;  /* 0x0000006000d88947 */ /* 0x002fea0003800000 */
.L_x_160:
        /* <DEDUP_REMOVED lines=9> */
.L_x_162:
        /* <DEDUP_REMOVED lines=9> */
.L_x_164:
        /* <DEDUP_REMOVED lines=9> */
.L_x_166:
        /* <DEDUP_REMOVED lines=9> */
.L_x_168:
        /* <DEDUP_REMOVED lines=9> */
.L_x_170:
        /* <DEDUP_REMOVED lines=9> */
.L_x_172:
        /* <DEDUP_REMOVED lines=9> */
.L_x_174:
        /* <DEDUP_REMOVED lines=9> */
.L_x_176:
        /* <DEDUP_REMOVED lines=9> */
.L_x_178:
        /* <DEDUP_REMOVED lines=9> */
.L_x_180:
        /* <DEDUP_REMOVED lines=9> */
.L_x_182:
        /* <DEDUP_REMOVED lines=9> */
.L_x_184:
        /* <DEDUP_REMOVED lines=9> */
.L_x_186:
        /* <DEDUP_REMOVED lines=9> */
.L_x_188:
        /* <DEDUP_REMOVED lines=9> */
.L_x_190:
        /* <DEDUP_REMOVED lines=9> */
.L_x_192:
        /* <DEDUP_REMOVED lines=9> */
.L_x_194:
        /* <DEDUP_REMOVED lines=9> */
.L_x_196:
        /* <DEDUP_REMOVED lines=9> */
.L_x_198:
        /* <DEDUP_REMOVED lines=9> */
.L_x_200:
        /* <DEDUP_REMOVED lines=9> */
.L_x_202:
        /* <DEDUP_REMOVED lines=9> */
.L_x_204:
        /* <DEDUP_REMOVED lines=9> */
.L_x_206:
        /* <DEDUP_REMOVED lines=9> */
.L_x_208:
        /* <DEDUP_REMOVED lines=9> */
.L_x_210:
        /* <DEDUP_REMOVED lines=9> */
.L_x_212:
        /* <DEDUP_REMOVED lines=9> */
.L_x_214:
        /* <DEDUP_REMOVED lines=9> */
.L_x_216:
        /* <DEDUP_REMOVED lines=9> */
.L_x_218:
        /* <DEDUP_REMOVED lines=9> */
.L_x_220:
        /* <DEDUP_REMOVED lines=9> */
.L_x_222:
        /* <DEDUP_REMOVED lines=9> */
.L_x_224:
        /* <DEDUP_REMOVED lines=9> */
.L_x_226:
        /* <DEDUP_REMOVED lines=9> */
.L_x_228:
        /* <DEDUP_REMOVED lines=9> */
.L_x_230:
        /* <DEDUP_REMOVED lines=9> */
.L_x_232:
        /* <DEDUP_REMOVED lines=9> */
.L_x_234:
[----:B------:R-:W-:-:S04]  /*4350*/  UIADD3 UR4, UPT, UPT, UR4, 0x1, URZ ;  /* 0x0000000104047890 */ /* 0x000fc8000fffe0ff */
[----:B------:R-:W-:-:S04]  /*4360*/  UISETP.NE.AND UP0, UPT, UR4, 0x29, UPT ;  /* 0x000000290400788c */ /* 0x000fc8000bf05270 */
[----:B------:R-:W-:Y:S02]  /*4370*/  USEL UR5, URZ, 0x1, UP0 ;  /* 0x00000001ff057887 */ /* 0x000fe40008000000 */
[----:B------:R-:W-:-:S04]  /*4380*/  USEL UR4, UR4, URZ, UP0 ;  /* 0x000000ff04047287 */ /* 0x000fc80008000000 */
[----:B------:R-:W-:Y:S01]  /*4390*/  ULEA UR4, UR4, UR7, 0x3 ;  /* 0x0000000704047291 */ /* 0x000fe2000f8e18ff */
[----:B------:R-:W-:-:S04]  /*43a0*/  LOP3.LUT R2, R2, UR5, RZ, 0x3c, !PT ;  /* 0x0000000502027c12 */ /* 0x000fc8000f8e3cff */
[----:B------:R-:W-:Y:S01]  /*43b0*/  SHF.L.U32 R2, R2, 0x1f, RZ ;  /* 0x0000001f02027819 */ /* 0x000fe200000006ff */
[----:B-1----:R-:W-:-:S07]  /*43c0*/  IMAD.U32 R0, RZ, RZ, UR4 ;  /* 0x00000004ff007e24 */ /* 0x002fce000f8e00ff */
.L_x_84:
[----:B-1----:R1:W2:Y:S02]  /*43d0*/  SYNCS.PHASECHK.TRANS64.TRYWAIT P0, [R0+URZ], R2 ;  /* 0x00000002000075a7 */ /* 0x0022a400080011ff */
[----:B--2---:R-:W-:Y:S05]  /*43e0*/  @!P0 NANOSLEEP.SYNCS 0x989680 ;  /* 0x009896800000895d */ /* 0x004fea0003900000 */
[----:B------:R-:W2:Y:S02]  /*43f0*/  @!P0 SYNCS.PHASECHK.TRANS64 P0, [R0+URZ], R2 ;  /* 0x00000002000085a7 */ /* 0x000ea400080010ff */
[----:B--2---:R-:W-:Y:S05]  /*4400*/  @P0 EXIT ;  /* 0x000000000000094d */ /* 0x004fea0003800000 */
[----:B------:R-:W-:Y:S05]  /*4410*/  BRA `(.L_x_84) ;  /* 0xfffffffc00ec7947 */ /* 0x000fea000383ffff */
.L_x_23:
[----:B------:R-:W-:-:S04]  /*4420*/  UISETP.NE.AND UP0, UPT, UR55, URZ, UPT ;  /* 0x000000ff3700728c */ /* 0x000fc8000bf05270 */
[----:B------:R-:W-:-:S09]  /*4430*/  UISETP.NE.OR UP0, UPT, UR20, 0x1, UP0 ;  /* 0x000000011400788c */ /* 0x000fd20008705670 */
[----:B------:R-:W-:Y:S05]  /*4440*/  BRA.U UP0, `(.L_x_85) ;  /* 0x0000000500487547 */ /* 0x000fea000b800000 */
[----:B------:R-:W-:Y:S01]  /*4450*/  ISETP.GE.U32.AND P2, PT, R0, 0x4, PT ;  /* 0x000000040000780c */ /* 0x000fe20003f46070 */
[----:B------:R-:W-:Y:S01]  /*4460*/  IMAD.MOV.U32 R12, RZ, RZ, 0x1 ;  /* 0x00000001ff0c7424 */ /* 0x000fe200078e00ff */
[----:B------:R-:W-:Y:S02]  /*4470*/  CS2R R10, SRZ ;  /* 0x00000000000a7805 */ /* 0x000fe4000001ff00 */
[----:B------:R-:W-:Y:S01]  /*4480*/  CS2R R8, SRZ ;  /* 0x0000000000087805 */ /* 0x000fe2000001ff00 */
[----:B------:R-:W-:Y:S01]  /*4490*/  UMOV UR6, 0x400 ;  /* 0x0000040000067882 */ /* 0x000fe20000000000 */
[----:B------:R-:W-:Y:S01]  /*44a0*/  UMOV UR5, URZ ;  /* 0x000000ff00057c82 */ /* 0x000fe20008000000 */
[----:B------:R-:W-:-:S12]  /*44b0*/  ULEA UR6, UR55, UR6, 0x18 ;  /* 0x0000000637067291 */ /* 0x000fd8000f8ec0ff */
.L_x_89:
[----:B------:R-:W-:Y:S02]  /*44c0*/  LEA R2, R8, UR6, 0x3 ;  /* 0x0000000608027c11 */ /* 0x000fe4000f8e18ff */
[----:B------:R-:W-:-:S03]  /*44d0*/  SHF.L.U32 R4, R9, 0x1f, RZ ;  /* 0x0000001f09047819 */ /* 0x000fc600000006ff */
[----:B------:R-:W-:Y:S01]  /*44e0*/  VIADD R5, R2, 0x320 ;  /* 0x0000032002057836 */ /* 0x000fe20000000000 */
[----:B------:R-:W2:Y:S02]  /*44f0*/  SYNCS.PHASECHK.TRANS64.TRYWAIT P0, [R2+URZ+0x310], R4 ;  /* 0x00031004020075a7 */ /* 0x000ea400080011ff */
[----:B--2---:R-:W-:Y:S05]  /*4500*/  @!P0 BRA `(.L_x_86) ;  /* 0x0000005800c48947 */ /* 0x004fea0003800000 */
.L_x_235:
[----:B------:R-:W-:Y:S01]  /*4510*/  ULEA UR4, UR5, UR6, 0x3 ;  /* 0x0000000605047291 */ /* 0x000fe2000f8e18ff */
[----:B--2---:R-:W-:Y:S01]  /*4520*/  PRMT R2, RZ, 0x654, R5 ;  /* 0x00000654ff027816 */ /* 0x004fe20000000005 */
[----:B------:R-:W-:Y:S01]  /*4530*/  @!P2 IMAD.MOV.U32 R4, RZ, RZ, 0x10 ;  /* 0x00000010ff04a424 */ /* 0x000fe200078e00ff */
[----:B------:R-:W-:Y:S01]  /*4540*/  SHF.L.U32 R5, R12, 0x1f, RZ ;  /* 0x0000001f0c057819 */ /* 0x000fe200000006ff */
[----:B------:R-:W-:Y:S01]  /*4550*/  UIADD3 UR7, UPT, UPT, UR4, 0x2b0, URZ ;  /* 0x000002b004077890 */ /* 0x000fe2000fffe0ff */
[----:B------:R2:W-:Y:S05]  /*4560*/  SYNCS.ARRIVE.TRANS64.RED.A1T0 RZ, [R2+URZ], RZ ;  /* 0x000000ff02ff79a7 */ /* 0x0005ea00081004ff */
[----:B------:R-:W-:Y:S01]  /*4570*/  IMAD.U32 R6, RZ, RZ, UR7 ;  /* 0x00000007ff067e24 */ /* 0x000fe2000f8e00ff */
[----:B------:R-:W3:Y:S04]  /*4580*/  SYNCS.PHASECHK.TRANS64.TRYWAIT P0, [UR4+0x2c0], R5 ;  /* 0x0002c005ff0075a7 */ /* 0x000ee80008001104 */
[----:B------:R-:W-:Y:S01]  /*4590*/  PRMT R6, R0, 0x654, R6 ;  /* 0x0000065400067816 */ /* 0x000fe20000000006 */
[----:B--23--:R-:W-:Y:S06]  /*45a0*/  @!P0 BRA `(.L_x_87) ;  /* 0x0000005800b08947 */ /* 0x00cfec0003800000 */
.L_x_237:
[----:B------:R-:W-:Y:S01]  /*45b0*/  ULEA UR8, UR5, UR6, 0x4 ;  /* 0x0000000605087291 */ /* 0x000fe2000f8e20ff */
[----:B------:R-:W-:Y:S01]  /*45c0*/  SEL R3, R6, R3, !P2 ;  /* 0x0000000306037207 */ /* 0x000fe20005000000 */
[----:B------:R-:W-:Y:S01]  /*45d0*/  UIADD3 UR9, UPT, UPT, UR4, 0x2b0, URZ ;  /* 0x000002b004097890 */ /* 0x000fe2000fffe0ff */
[----:B--2---:R-:W-:Y:S01]  /*45e0*/  LEA R2, R11, UR6, 0x3 ;  /* 0x000000060b027c11 */ /* 0x004fe2000f8e18ff */
[----:B------:R-:W-:Y:S01]  /*45f0*/  UIADD3 UR8, UPT, UPT, UR8, 0x340, URZ ;  /* 0x0000034008087890 */ /* 0x000fe2000fffe0ff */
[----:B------:R2:W-:Y:S01]  /*4600*/  @!P2 SYNCS.ARRIVE.TRANS64.RED RZ, [R3+URZ], R4 ;  /* 0x0000000403ffa9a7 */ /* 0x0005e200080004ff */
[----:B------:R-:W-:Y:S01]  /*4610*/  UIADD3 UR4, UPT, UPT, UR5, 0x1, URZ ;  /* 0x0000000105047890 */ /* 0x000fe2000fffe0ff */
[----:B------:R-:W-:-:S03]  /*4620*/  VIADD R8, R8, 0x1 ;  /* 0x0000000108087836 */ /* 0x000fc60000000000 */
[----:B------:R-:W-:Y:S02]  /*4630*/  UISETP.NE.AND UP0, UPT, UR4, 0x2, UPT ;  /* 0x000000020400788c */ /* 0x000fe4000bf05270 */
[----:B------:R-:W-:Y:S01]  /*4640*/  ISETP.NE.AND P0, PT, R8, 0x2, PT ;  /* 0x000000020800780c */ /* 0x000fe20003f05270 */
[----:B------:R-:W-:Y:S06]  /*4650*/  UGETNEXTWORKID.BROADCAST [UR8], [UR9] ;  /* 0x00000000080073ca */ /* 0x000fec0008000100 */
[----:B------:R-:W-:Y:S02]  /*4660*/  USEL UR7, URZ, 0x1, UP0 ;  /* 0x00000001ff077887 */ /* 0x000fe40008000000 */
[----:B------:R-:W-:-:S04]  /*4670*/  USEL UR5, UR4, URZ, UP0 ;  /* 0x000000ff04057287 */ /* 0x000fc80008000000 */
[----:B------:R-:W-:Y:S02]  /*4680*/  LOP3.LUT R12, R12, UR7, RZ, 0x3c, !PT ;  /* 0x000000070c0c7c12 */ /* 0x000fe4000f8e3cff */
[----:B--2---:R-:W-:-:S04]  /*4690*/  SHF.L.U32 R4, R10, 0x1f, RZ ;  /* 0x0000001f0a047819 */ /* 0x004fc800000006ff */
[----:B------:R-:W2:Y:S02]  /*46a0*/  SYNCS.PHASECHK.TRANS64.TRYWAIT P1, [R2+URZ+0x2b0], R4 ;  /* 0x0002b004020075a7 */ /* 0x000ea400080211ff */
[----:B--2---:R-:W-:Y:S05]  /*46b0*/  @!P1 BRA `(.L_x_88) ;  /* 0x0000005800849947 */ /* 0x004fea0003800000 */
.L_x_238:
[C---:B--2---:R-:W-:Y:S01]  /*46c0*/  LEA R4, R11.reuse, UR6, 0x4 ;  /* 0x000000060b047c11 */ /* 0x044fe2000f8e20ff */
[----:B------:R-:W-:Y:S01]  /*46d0*/  VIADD R2, R2, 0x2c0 ;  /* 0x000002c002027836 */ /* 0x000fe20000000000 */
[----:B------:R-:W-:Y:S01]  /*46e0*/  SEL R8, R8, RZ, P0 ;  /* 0x000000ff08087207 */ /* 0x000fe20000000000 */
[----:B------:R-:W-:-:S03]  /*46f0*/  VIADD R11, R11, 0x1 ;  /* 0x000000010b0b7836 */ /* 0x000fc60000000000 */
[----:B------:R-:W2:Y:S01]  /*4700*/  LDS.128 R4, [R4+0x340] ;  /* 0x0003400004047984 */ /* 0x000ea20000000c00 */
[----:B------:R-:W-:Y:S02]  /*4710*/  PRMT R2, RZ, 0x654, R2 ;  /* 0x00000654ff027816 */ /* 0x000fe40000000002 */
[C---:B------:R-:W-:Y:S01]  /*4720*/  ISETP.NE.AND P1, PT, R11.reuse, 0x2, PT ;  /* 0x000000020b00780c */ /* 0x040fe20003f25270 */
[----:B------:R-:W-:Y:S01]  /*4730*/  @!PT LDS RZ, [RZ] ;  /* 0x00000000fffff984 */ /* 0x000fe20000000800 */
[----:B------:R-:W-:Y:S01]  /*4740*/  @!PT LDS RZ, [RZ] ;  /* 0x00000000fffff984 */ /* 0x000fe20000000800 */
[----:B------:R-:W-:Y:S01]  /*4750*/  @!PT LDS RZ, [RZ] ;  /* 0x00000000fffff984 */ /* 0x000fe20000000800 */
[----:B------:R-:W-:Y:S01]  /*4760*/  @!PT LDS RZ, [RZ] ;  /* 0x00000000fffff984 */ /* 0x000fe20000000800 */
[----:B------:R3:W-:Y:S06]  /*4770*/  MEMBAR.ALL.CTA ;  /* 0x0000000000007992 */ /* 0x0007ec0000008000 */
[----:B---3--:R-:W3:Y:S01]  /*4780*/  FENCE.VIEW.ASYNC.S ;  /* 0x00000000000073c6 */ /* 0x008ee20000000000 */
[----:B------:R-:W-:Y:S01]  /*4790*/  SEL R11, R11, RZ, P1 ;  /* 0x000000ff0b0b7207 */ /* 0x000fe20000800000 */
[----:B---3--:R3:W-:Y:S01]  /*47a0*/  SYNCS.ARRIVE.TRANS64.RED.A1T0 RZ, [R2+URZ], RZ ;  /* 0x000000ff02ff79a7 */ /* 0x0087e200081004ff */
[----:B--2---:R-:W-:-:S02]  /*47b0*/  LOP3.LUT P3, RZ, R6, 0x1, RZ, 0xc0, !PT ;  /* 0x0000000106ff7812 */ /* 0x004fc4000786c0ff */
[----:B------:R-:W-:-:S04]  /*47c0*/  SEL R4, RZ, 0x1, P1 ;  /* 0x00000001ff047807 */ /* 0x000fc80000800000 */
[----:B------:R-:W-:Y:S02]  /*47d0*/  LOP3.LUT R10, R10, R4, RZ, 0x3c, !PT ;  /* 0x000000040a0a7212 */ /* 0x000fe400078e3cff */
[----:B---3--:R-:W-:-:S04]  /*47e0*/  SEL R2, RZ, 0x1, P0 ;  /* 0x00000001ff027807 */ /* 0x008fc80000000000 */
[----:B------:R-:W-:Y:S01]  /*47f0*/  LOP3.LUT R9, R9, R2, RZ, 0x3c, !PT ;  /* 0x0000000209097212 */ /* 0x000fe200078e3cff */
[----:B------:R-:W-:Y:S06]  /*4800*/  @P3 BRA `(.L_x_89) ;  /* 0xfffffffc002c3947 */ /* 0x000fec000383ffff */
[----:B------:R-:W-:Y:S01]  /*4810*/  ULEA UR4, UR5, UR6, 0x3 ;  /* 0x0000000605047291 */ /* 0x000fe2000f8e18ff */
[----:B------:R-:W-:-:S08]  /*4820*/  SHF.L.U32 R2, R12, 0x1f, RZ ;  /* 0x0000001f0c027819 */ /* 0x000fd000000006ff */
[----:B------:R-:W2:Y:S02]  /*4830*/  SYNCS.PHASECHK.TRANS64 P0, [UR4+0x2c0], R2 ;  /* 0x0002c002ff0075a7 */ /* 0x000ea40008001004 */
[----:B--2---:R-:W-:Y:S05]  /*4840*/  @P0 BRA `(.L_x_90) ;  /* 0x0000000000080947 */ /* 0x004fea0003800000 */
[----:B------:R-:W2:Y:S02]  /*4850*/  SYNCS.PHASECHK.TRANS64.TRYWAIT P0, [UR4+0x2c0], R2 ;  /* 0x0002c002ff0075a7 */ /* 0x000ea40008001104 */
[----:B--2---:R-:W-:Y:S05]  /*4860*/  @!P0 BRA `(.L_x_91) ;  /* 0x00000058002c8947 */ /* 0x004fea0003800000 */
.L_x_90:
[----:B------:R-:W-:-:S04]  /*4870*/  UIADD3 UR7, UPT, UPT, UR5, 0x1, URZ ;  /* 0x0000000105077890 */ /* 0x000fc8000fffe0ff */
[----:B------:R-:W-:-:S04]  /*4880*/  UISETP.NE.AND UP0, UPT, UR7, 0x2, UPT ;  /* 0x000000020700788c */ /* 0x000fc8000bf05270 */
[----:B------:R-:W-:Y:S02]  /*4890*/  USEL UR8, URZ, 0x1, UP0 ;  /* 0x00000001ff087887 */ /* 0x000fe40008000000 */
[----:B------:R-:W-:-:S04]  /*48a0*/  USEL UR7, UR7, URZ, UP0 ;  /* 0x000000ff07077287 */ /* 0x000fc80008000000 */
[----:B------:R-:W-:Y:S01]  /*48b0*/  ULEA UR7, UR7, UR6, 0x3 ;  /* 0x0000000607077291 */ /* 0x000fe2000f8e18ff */
[----:B--2---:R-:W-:-:S04]  /*48c0*/  LOP3.LUT R2, R12, UR8, RZ, 0x3c, !PT ;  /* 0x000000080c027c12 */ /* 0x004fc8000f8e3cff */
[----:B------:R-:W-:-:S04]  /*48d0*/  SHF.L.U32 R0, R2, 0x1f, RZ ;  /* 0x0000001f02007819 */ /* 0x000fc800000006ff */
[----:B------:R-:W2:Y:S02]  /*48e0*/  SYNCS.PHASECHK.TRANS64 P0, [UR7+0x2c0], R0 ;  /* 0x0002c000ff0075a7 */ /* 0x000ea40008001007 */
[----:B-12---:R-:W-:Y:S05]  /*48f0*/  @P0 EXIT ;  /* 0x000000000000094d */ /* 0x006fea0003800000 */
[----:B------:R-:W-:Y:S02]  /*4900*/  SHF.L.U32 R2, R2, 0x1f, RZ ;  /* 0x0000001f02027819 */ /* 0x000fe400000006ff */
[----:B------:R-:W-:-:S07]  /*4910*/  MOV R0, UR7 ;  /* 0x0000000700007c02 */ /* 0x000fce0008000f00 */
.L_x_92:
[----:B-1----:R1:W2:Y:S02]  /*4920*/  SYNCS.PHASECHK.TRANS64.TRYWAIT P0, [R0+URZ+0x2c0], R2 ;  /* 0x0002c002000075a7 */ /* 0x0022a400080011ff */
[----:B--2---:R-:W-:Y:S05]  /*4930*/  @!P0 NANOSLEEP.SYNCS 0x989680 ;  /* 0x009896800000895d */ /* 0x004fea0003900000 */
[----:B------:R-:W2:Y:S02]  /*4940*/  @!P0 SYNCS.PHASECHK.TRANS64 P0, [R0+URZ+0x2c0], R2 ;  /* 0x0002c002000085a7 */ /* 0x000ea400080010ff */
[----:B--2---:R-:W-:Y:S05]  /*4950*/  @P0 EXIT ;  /* 0x000000000000094d */ /* 0x004fea0003800000 */
[----:B------:R-:W-:Y:S05]  /*4960*/  BRA `(.L_x_92) ;  /* 0xfffffffc00ec7947 */ /* 0x000fea000383ffff */
.L_x_85:
[----:B------:R-:W-:Y:S05]  /*4970*/  BRA.U UP5, `(.L_x_93) ;  /* 0x0000001105847547 */ /* 0x000fea000b800000 */
[----:B------:R-:W-:Y:S01]  /*4980*/  UMOV UR4, 0x40 ;  /* 0x0000004000047882 */ /* 0x000fe20000000000 */
[----:B------:R-:W-:Y:S01]  /*4990*/  NOP ;  /* 0x0000000000007918 */ /* 0x000fe20000000000 */
[----:B------:R-:W-:Y:S01]  /*49a0*/  ULEA UR5, UR55, UR4, 0x18 ;  /* 0x0000000437057291 */ /* 0x000fe2000f8ec0ff */
[----:B------:R-:W-:Y:S02]  /*49b0*/  UMOV UR6, 0x400 ;  /* 0x0000040000067882 */ /* 0x000fe40000000000 */
[----:B------:R-:W-:-:S06]  /*49c0*/  ULEA UR6, UR55, UR6, 0x18 ;  /* 0x0000000637067291 */ /* 0x000fcc000f8ec0ff */
[----:B------:R-:W2:Y:S02]  /*49d0*/  LDS.U8 R0, [UR5+0x1c] ;  /* 0x00001c05ff007984 */ /* 0x000ea40008000000 */
[----:B--2---:R-:W-:-:S13]  /*49e0*/  ISETP.NE.AND P0, PT, R0, RZ, PT ;  /* 0x000000ff0000720c */ /* 0x004fda0003f05270 */
[----:B------:R-:W-:Y:S05]  /*49f0*/  @P0 BRA `(.L_x_94) ;  /* 0x0000000400080947 */ /* 0x000fea0003800000 */
[----:B------:R-:W-:Y:S02]  /*4a00*/  UISETP.NE.U32.AND UP1, UPT, UR27, 0x1, UPT ;  /* 0x000000011b00788c */ /* 0x000fe4000bf25070 */
[----:B------:R-:W-:-:S07]  /*4a10*/  UIADD3 UR7, UPT, UPT, UR5, 0x8, URZ ;  /* 0x0000000805077890 */ /* 0x000fce000fffe0ff */
[----:B------:R-:W-:Y:S05]  /*4a20*/  BRA.U !UP1, `(.L_x_95) ;  /* 0x00000001099c7547 */ /* 0x000fea000b800000 */
[----:B------:R-:W-:Y:S01]  /*4a30*/  ELECT P0, URZ, PT ;  /* 0x0000000000ff782f */ /* 0x000fe20003800000 */
[----:B------:R-:W-:-:S12]  /*4a40*/  BSSY B0, `(.L_x_95) ;  /* 0x0000025000007945 */ /* 0x000fd80003800000 */
[----:B------:R-:W-:Y:S05]  /*4a50*/  @!P0 BRA `(.L_x_96) ;  /* 0x00000000008c8947 */ /* 0x000fea0003800000 */
[----:B------:R-:W-:-:S05]  /*4a60*/  UMOV UR4, 0x10 ;  /* 0x0000001000047882 */ /* 0x000fca0000000000 */
[----:B------:R-:W-:Y:S04]  /*4a70*/  DEPBAR.LE SB2, 0x36 ;  /* 0x0000ad800000791a */ /* 0x000fe80000000000 */
[----:B------:R-:W2:Y:S02]  /*4a80*/  UTCATOMSWS.2CTA.FIND_AND_SET.ALIGN UP0, UR4, UR4 ;  /* 0x00000004000475e3 */ /* 0x000ea40008200800 */
[----:B--2---:R-:W-:Y:S01]  /*4a90*/  MOV R10, UR4 ;  /* 0x00000004000a7c02 */ /* 0x004fe20008000f00 */
[----:B------:R-:W-:Y:S06]  /*4aa0*/  BRA.U UP0, `(.L_x_97) ;  /* 0x0000000100187547 */ /* 0x000fec000b800000 */
.L_x_98:
[----:B------:R-:W-:Y:S05]  /*4ab0*/  NANOSLEEP 0x64 ;  /* 0x000000640000795d */ /* 0x000fea0003800000 */
[----:B------:R-:W-:-:S05]  /*4ac0*/  UMOV UR4, 0x10 ;  /* 0x0000001000047882 */ /* 0x000fca0000000000 */
[----:B------:R-:W-:Y:S04]  /*4ad0*/  DEPBAR.LE SB2, 0x36 ;  /* 0x0000ad800000791a */ /* 0x000fe80000000000 */
[----:B------:R-:W2:Y:S02]  /*4ae0*/  UTCATOMSWS.2CTA.FIND_AND_SET.ALIGN UP0, UR4, UR4 ;  /* 0x00000004000475e3 */ /* 0x000ea40008200800 */
[----:B--2---:R-:W-:Y:S01]  /*4af0*/  MOV R10, UR4 ;  /* 0x00000004000a7c02 */ /* 0x004fe20008000f00 */
[----:B------:R-:W-:Y:S05]  /*4b00*/  BRA.U !UP0, `(.L_x_98) ;  /* 0xfffffffd08e87547 */ /* 0x000fea000b83ffff */
.L_x_97:
[----:B------:R-:W2:Y:S01]  /*4b10*/  LDS R6, [UR5+0x10] ;  /* 0x00001005ff067984 */ /* 0x000ea20008000800 */
[----:B------:R-:W-:Y:S01]  /*4b20*/  IMAD.U32 R0, RZ, RZ, UR6 ;  /* 0x00000006ff007e24 */ /* 0x000fe2000f8e00ff */
[----:B------:R-:W-:-:S03]  /*4b30*/  MOV R4, UR28 ;  /* 0x0000001c00047c02 */ /* 0x000fc60008000f00 */
[----:B------:R-:W-:Y:S01]  /*4b40*/  VIADD R0, R0, 0x360 ;  /* 0x0000036000007836 */ /* 0x000fe20000000000 */
[----:B--2---:R-:W-:-:S04]  /*4b50*/  SHF.L.U32 R6, R6, 0x1f, RZ ;  /* 0x0000001f06067819 */ /* 0x004fc800000006ff */
[----:B------:R-:W2:Y:S02]  /*4b60*/  SYNCS.PHASECHK.TRANS64.TRYWAIT P0, [UR5+0x8], R6 ;  /* 0x00000806ff0075a7 */ /* 0x000ea40008001105 */
[----:B--2---:R-:W-:Y:S05]  /*4b70*/  @P0 BRA `(.L_x_99) ;  /* 0x0000000000080947 */ /* 0x004fea0003800000 */
[----:B------:R-:W2:Y:S02]  /*4b80*/  SYNCS.PHASECHK.TRANS64.TRYWAIT P0, [UR5+0x8], R6 ;  /* 0x00000806ff0075a7 */ /* 0x000ea40008001105 */
[----:B--2---:R-:W-:Y:S05]  /*4b90*/  @!P0 BRA `(.L_x_100) ;  /* 0x0000005400788947 */ /* 0x004fea0003800000 */
.L_x_99:
[----:B------:R-:W-:Y:S01]  /*4ba0*/  PRMT R4, R4, 0x654, R0 ;  /* 0x0000065404047816 */ /* 0x000fe20000000000 */
[----:B------:R-:W-:Y:S01]  /*4bb0*/  HFMA2 R0, -RZ, RZ, 0, 5.9604644775390625e-08 ;  /* 0x00000001ff007431 */ /* 0x000fe200000001ff */
[----:B------:R-:W-:Y:S01]  /*4bc0*/  UPRMT UR4, UR28, 0x654, UR7 ;  /* 0x000006541c047896 */ /* 0x000fe20008000007 */
[----:B------:R-:W-:Y:S02]  /*4bd0*/  IMAD.MOV.U32 R8, RZ, RZ, 0xffff ;  /* 0x0000ffffff087424 */ /* 0x000fe400078e00ff */
[----:B--2---:R-:W-:Y:S02]  /*4be0*/  IMAD.MOV.U32 R6, RZ, RZ, 0x4 ;  /* 0x00000004ff067424 */ /* 0x004fe400078e00ff */
[----:B------:R-:W-:Y:S01]  /*4bf0*/  IMAD.SHL.U32 R9, R10, 0x20, RZ ;  /* 0x000000200a097824 */ /* 0x000fe200078e00ff */
[----:B------:R-:W-:Y:S02]  /*4c00*/  MOV R5, UR4 ;  /* 0x0000000400057c02 */ /* 0x000fe40008000f00 */
[-C--:B------:R-:W-:Y:S01]  /*4c10*/  SHF.L.U32 R8, R8, R10.reuse, RZ ;  /* 0x0000000a08087219 */ /* 0x080fe200000006ff */
[----:B------:R2:W-:Y:S01]  /*4c20*/  SYNCS.ARRIVE.TRANS64.RED RZ, [UR4], R6 ;  /* 0x00000006ffff79a7 */ /* 0x0005e20008000404 */
[----:B------:R-:W-:Y:S01]  /*4c30*/  SHF.L.U32 R7, R0, R10, RZ ;  /* 0x0000000a00077219 */ /* 0x000fe200000006ff */
[----:B------:R2:W-:Y:S04]  /*4c40*/  STS [UR6+0x360], R9 ;  /* 0x00036009ff007988 */ /* 0x0005e80008000806 */
[----:B------:R2:W-:Y:S04]  /*4c50*/  STAS [R4.64], R10 ;  /* 0x0000000a04007dbd */ /* 0x0005e8000c0008ff */
[----:B------:R2:W-:Y:S04]  /*4c60*/  ATOMS.OR RZ, [UR5+0x14], R8 ;  /* 0x00001408ffff798c */ /* 0x0005e8000b000005 */
[----:B------:R2:W-:Y:S04]  /*4c70*/  ATOMS.OR RZ, [UR5+0x18], R7 ;  /* 0x00001807ffff798c */ /* 0x0005e8000b000005 */
[----:B------:R2:W-:Y:S02]  /*4c80*/  ATOMS.XOR RZ, [UR5+0x10], R0 ;  /* 0x00001000ffff798c */ /* 0x0005e4000b800005 */
.L_x_96:
[----:B-1----:R-:W-:Y:S05]  /*4c90*/  BSYNC B0 ;  /* 0x0000000000007941 */ /* 0x002fea0003800000 */
.L_x_95:
[----:B------:R-:W-:Y:S05]  /*4ca0*/  BRA.U UP1, `(.L_x_101) ;  /* 0x00000001016c7547 */ /* 0x000fea000b800000 */
[----:B------:R-:W-:-:S03]  /*4cb0*/  UMOV UR4, 0xffffffff ;  /* 0xffffffff00047882 */ /* 0x000fc60000000000 */
[----:B------:R-:W-:Y:S05]  /*4cc0*/  BRA.DIV UR4, `(.L_x_102) ;  /* 0x0000005604447947 */ /* 0x000fea000b800000 */
[----:B------:R-:W-:-:S13]  /*4cd0*/  ELECT P0, URZ, PT ;  /* 0x0000000000ff782f */ /* 0x000fda0003800000 */
.L_x_242:
[----:B------:R-:W-:Y:S05]  /*4ce0*/  @!P0 BRA `(.L_x_101) ;  /* 0x00000000005c8947 */ /* 0x000fea0003800000 */
[----:B--2---:R-:W2:Y:S02]  /*4cf0*/  LDS R4, [UR5+0x10] ;  /* 0x00001005ff047984 */ /* 0x004ea40008000800 */
[----:B--2---:R-:W-:-:S04]  /*4d00*/  SHF.L.U32 R4, R4, 0x1f, RZ ;  /* 0x0000001f04047819 */ /* 0x004fc800000006ff */
[----:B------:R-:W2:Y:S02]  /*4d10*/  SYNCS.PHASECHK.TRANS64.TRYWAIT P0, [UR5+0x8], R4 ;  /* 0x00000804ff0075a7 */ /* 0x000ea40008001105 */
[----:B--2---:R-:W-:Y:S05]  /*4d20*/  @P0 BRA `(.L_x_103) ;  /* 0x0000000000080947 */ /* 0x004fea0003800000 */
[----:B------:R-:W2:Y:S02]  /*4d30*/  SYNCS.PHASECHK.TRANS64.TRYWAIT P0, [UR5+0x8], R4 ;  /* 0x00000804ff0075a7 */ /* 0x000ea40008001105 */
[----:B--2---:R-:W-:Y:S05]  /*4d40*/  @!P0 BRA `(.L_x_104) ;  /* 0x0000005400488947 */ /* 0x004fea0003800000 */
.L_x_103:
[----:B------:R-:W3:Y:S01]  /*4d50*/  LDS R6, [UR6+0x360] ;  /* 0x00036006ff067984 */ /* 0x000ee20008000800 */
[----:B--2---:R-:W-:Y:S02]  /*4d60*/  HFMA2 R0, -RZ, RZ, 0, 5.9604644775390625e-08 ;  /* 0x00000001ff007431 */ /* 0x004fe400000001ff */
[----:B------:R-:W-:Y:S01]  /*4d70*/  IMAD.MOV.U32 R4, RZ, RZ, 0xffff ;  /* 0x0000ffffff047424 */ /* 0x000fe200078e00ff */
[----:B------:R-:W-:Y:S01]  /*4d80*/  UPRMT UR4, UR28, 0x654, UR7 ;  /* 0x000006541c047896 */ /* 0x000fe20008000007 */
[----:B---3--:R-:W-:-:S03]  /*4d90*/  IMAD.SHL.U32 R5, R6, 0x20, RZ ;  /* 0x0000002006057824 */ /* 0x008fc600078e00ff */
[-C--:B------:R-:W-:Y:S02]  /*4da0*/  SHF.L.U32 R4, R4, R6.reuse, RZ ;  /* 0x0000000604047219 */ /* 0x080fe400000006ff */
[----:B------:R-:W-:Y:S01]  /*4db0*/  SHF.L.U32 R6, R0, R6, RZ ;  /* 0x0000000600067219 */ /* 0x000fe200000006ff */
[----:B------:R3:W-:Y:S04]  /*4dc0*/  STS [UR6+0x360], R5 ;  /* 0x00036005ff007988 */ /* 0x0007e80008000806 */
[----:B------:R3:W-:Y:S04]  /*4dd0*/  ATOMS.OR RZ, [UR5+0x14], R4 ;  /* 0x00001404ffff798c */ /* 0x0007e8000b000005 */
[----:B------:R3:W-:Y:S01]  /*4de0*/  ATOMS.OR RZ, [UR5+0x18], R6 ;  /* 0x00001806ffff798c */ /* 0x0007e2000b000005 */
[----:B------:R-:W-:Y:S03]  /*4df0*/  SYNCS.ARRIVE.TRANS64.RED.A1T0 RZ, [UR4], RZ ;  /* 0x000000ffffff79a7 */ /* 0x000fe60008100404 */
[----:B------:R3:W-:Y:S01]  /*4e00*/  ATOMS.XOR RZ, [UR5+0x10], R0 ;  /* 0x00001000ffff798c */ /* 0x0007e2000b800005 */
[----:B------:R-:W-:Y:S05]  /*4e10*/  BRA `(.L_x_101) ;  /* 0x0000000000107947 */ /* 0x000fea0003800000 */
.L_x_94:
[----:B------:R-:W-:Y:S02]  /*4e20*/  MOV R0, 0xffffffff ;  /* 0xffffffff00007802 */ /* 0x000fe40000000f00 */
[----:B------:R-:W-:-:S03]  /*4e30*/  MOV R4, 0x4e60 ;  /* 0x00004e6000047802 */ /* 0x000fc60000000f00 */
[----:B------:R2:W-:Y:S04]  /*4e40*/  STS [UR6+0x360], R0 ;  /* 0x00036000ff007988 */ /* 0x0005e80008000806 */
[----:B-12--5:R-:W-:Y:S05]  /*4e50*/  CALL.REL.NOINC `($__internal_1_$__cuda_sm10x_tcgen05_guardrail_trap_phase_invalid_during_alloc) ;  /* 0x0000005800507944 */ /* 0x026fea0003c00000 */
.L_x_101:
[----:B------:R-:W-:Y:S05]  /*4e60*/  WARPSYNC.ALL ;  /* 0x0000000000007948 */ /* 0x000fea0003800000 */
[----:B------:R-:W4:Y:S01]  /*4e70*/  S2UR UR4, SR_CgaCtaId ;  /* 0x00000000000479c3 */ /* 0x000f220000008800 */
[----:B------:R-:W-:Y:S01]  /*4e80*/  UMOV UR13, 0x400 ;  /* 0x00000400000d7882 */ /* 0x000fe20000000000 */
[----:B------:R-:W-:-:S06]  /*4e90*/  NOP ;  /* 0x0000000000007918 */ /* 0x000fcc0000000000 */
[----:B------:R-:W-:Y:S06]  /*4ea0*/  BAR.ARV 0x6, 0xa0 ;  /* 0x0182800000007b1d */ /* 0x000fec0000002000 */
[----:B------:R-:W1:Y:S01]  /*4eb0*/  LDCU UR6, c[0x0][0x38c] ;  /* 0x00007180ff0677ac */ /* 0x000e620008000800 */
[----:B------:R-:W-:Y:S01]  /*4ec0*/  LOP3.LUT R3, R3, 0xffff, RZ, 0xc0, !PT ;  /* 0x0000ffff03037812 */ /* 0x000fe200078ec0ff */
[----:B--2---:R-:W-:Y:S01]  /*4ed0*/  IMAD.MOV.U32 R9, RZ, RZ, 0x1 ;  /* 0x00000001ff097424 */ /* 0x004fe200078e00ff */
[----:B------:R-:W-:Y:S01]  /*4ee0*/  LOP3.LUT R2, R2, 0xffff, RZ, 0xc0, !PT ;  /* 0x0000ffff02027812 */ /* 0x000fe200078ec0ff */
[----:B------:R-:W-:Y:S01]  /*4ef0*/  IMAD.MOV.U32 R8, RZ, RZ, RZ ;  /* 0x000000ffff087224 */ /* 0x000fe200078e00ff */
[----:B------:R-:W-:Y:S01]  /*4f00*/  R2UR UR16, R3 ;  /* 0x00000000031072ca */ /* 0x000fe200000e0000 */
[----:B------:R-:W-:Y:S01]  /*4f10*/  UMOV UR20, URZ ;  /* 0x000000ff00147c82 */ /* 0x000fe20008000000 */
[----:B------:R-:W-:-:S02]  /*4f20*/  R2UR UR24, R2 ;  /* 0x00000000021872ca */ /* 0x000fc400000e0000 */
[----:B------:R-:W-:Y:S01]  /*4f30*/  CS2R R2, SRZ ;  /* 0x0000000000027805 */ /* 0x000fe2000001ff00 */
[----:B------:R-:W-:Y:S01]  /*4f40*/  UMOV UR10, URZ ;  /* 0x000000ff000a7c82 */ /* 0x000fe20008000000 */
[----:B----4-:R-:W-:Y:S02]  /*4f50*/  ULEA UR13, UR4, UR13, 0x18 ;  /* 0x0000000d040d7291 */ /* 0x010fe4000f8ec0ff */
[----:B------:R-:W-:Y:S02]  /*4f60*/  UISETP.NE.AND UP3, UPT, UR27, URZ, UPT ;  /* 0x000000ff1b00728c */ /* 0x000fe4000bf65270 */
[----:B------:R-:W-:Y:S02]  /*4f70*/  UIADD3 UR5, UPT, UPT, UR13, 0x4600, URZ ;  /* 0x000046000d057890 */ /* 0x000fe4000fffe0ff */
[----:B------:R-:W-:Y:S02]  /*4f80*/  UIADD3 UR4, UPT, UPT, UR13, 0x2d600, URZ ;  /* 0x0002d6000d047890 */ /* 0x000fe4000fffe0ff */
[----:B-1----:R-:W-:Y:S01]  /*4f90*/  UIADD3 UR6, UPT, UPT, UR6, 0x1f, URZ ;  /* 0x0000001f06067890 */ /* 0x002fe2000fffe0ff */
[----:B---3--:R-:W1:Y:S01]  /*4fa0*/  LDS R0, [UR13+0x360] ;  /* 0x0003600dff007984 */ /* 0x008e620008000800 */
[----:B------:R-:W-:-:S02]  /*4fb0*/  USHF.R.U32.HI UR5, URZ, 0x4, UR5 ;  /* 0x00000004ff057899 */ /* 0x000fc40008011605 */
[----:B------:R-:W-:Y:S02]  /*4fc0*/  USHF.R.S32.HI UR21, URZ, 0x1f, UR6 ;  /* 0x0000001fff157899 */ /* 0x000fe40008011406 */
[----:B------:R-:W-:Y:S02]  /*4fd0*/  USHF.R.U32.HI UR4, URZ, 0x4, UR4 ;  /* 0x00000004ff047899 */ /* 0x000fe40008011604 */
[----:B------:R-:W-:Y:S02]  /*4fe0*/  ULEA.HI UR21, UR21, UR6, URZ, 0x5 ;  /* 0x0000000615157291 */ /* 0x000fe4000f8f28ff */
[----:B------:R-:W-:Y:S02]  /*4ff0*/  ULOP3.LUT UR5, UR5, 0x3fff, URZ, 0xc0, !UPT ;  /* 0x00003fff05057892 */ /* 0x000fe4000f8ec0ff */
[----:B------:R-:W-:Y:S02]  /*5000*/  USHF.R.S32.HI UR21, URZ, 0x5, UR21 ;  /* 0x00000005ff157899 */ /* 0x000fe40008011415 */
[----:B------:R-:W-:-:S02]  /*5010*/  ULOP3.LUT UR18, UR4, 0x3fff, URZ, 0xc0, !UPT ;  /* 0x00003fff04127892 */ /* 0x000fc4000f8ec0ff */
[----:B------:R-:W-:Y:S02]  /*5020*/  UISETP.LT.AND UP0, UPT, UR21, 0x1, UPT ;  /* 0x000000011500788c */ /* 0x000fe4000bf01270 */
[----:B------:R-:W-:Y:S02]  /*5030*/  ULOP3.LUT UR17, UR5, 0x10000, URZ, 0xfc, !UPT ;  /* 0x0001000005117892 */ /* 0x000fe4000f8efcff */
[----:B------:R-:W-:Y:S02]  /*5040*/  ULOP3.LUT UR18, UR18, 0x10000, URZ, 0xfc, !UPT ;  /* 0x0001000012127892 */ /* 0x000fe4000f8efcff */
[----:B------:R-:W-:Y:S01]  /*5050*/  USEL UR25, UR21, 0x1, !UP0 ;  /* 0x0000000115197887 */ /* 0x000fe2000c000000 */
[----:B------:R-:W-:Y:S01]  /*5060*/  UMOV UR11, URZ ;  /* 0x000000ff000b7c82 */ /* 0x000fe20008000000 */
[----:B------:R-:W-:Y:S01]  /*5070*/  UMOV UR22, 0x0 ;  /* 0x0000000000167882 */ /* 0x000fe20000000000 */
[----:B------:R-:W-:Y:S01]  /*5080*/  UMOV UR23, 0x101004a0 ;  /* 0x101004a000177882 */ /* 0x000fe20000000000 */
[----:B-1----:R-:W-:-:S15]  /*5090*/  R2UR UR26, R0 ;  /* 0x00000000001a72ca */ /* 0x002fde00000e0000 */
.L_x_112:
[C---:B------:R-:W-:Y:S02]  /*50a0*/  LEA R0, R8.reuse, UR13, 0x3 ;  /* 0x0000000d08007c11 */ /* 0x040fe4000f8e18ff */
[----:B------:R-:W-:Y:S02]  /*50b0*/  SHF.L.U32 R4, R3, 0x1f, RZ ;  /* 0x0000001f03047819 */ /* 0x000fe400000006ff */
[----:B------:R-:W-:Y:S02]  /*50c0*/  LEA R5, R8, UR13, 0x4 ;  /* 0x0000000d08057c11 */ /* 0x000fe4000f8e20ff */
[----:B------:R-:W1:Y:S02]  /*50d0*/  SYNCS.PHASECHK.TRANS64.TRYWAIT P0, [R0+URZ+0x2b0], R4 ;  /* 0x0002b004000075a7 */ /* 0x000e6400080011ff */
[----:B-1-3--:R-:W-:Y:S05]  /*50e0*/  @!P0 BRA `(.L_x_105) ;  /* 0x0000005000788947 */ /* 0x00afea0003800000 */
.L_x_243:
[----:B-1----:R-:W1:Y:S01]  /*50f0*/  LDS.128 R4, [R5+0x340] ;  /* 0x0003400005047984 */ /* 0x002e620000000c00 */
[----:B------:R-:W-:Y:S02]  /*5100*/  VIADD R0, R0, 0x2c0 ;  /* 0x000002c000007836 */ /* 0x000fe40000000000 */
[----:B------:R-:W-:Y:S01]  /*5110*/  VIADD R8, R8, 0x1 ;  /* 0x0000000108087836 */ /* 0x000fe20000000000 */
[----:B------:R-:W-:Y:S01]  /*5120*/  @!PT LDS RZ, [RZ] ;  /* 0x00000000fffff984 */ /* 0x000fe20000000800 */
[----:B------:R-:W-:Y:S01]  /*5130*/  @!PT LDS RZ, [RZ] ;  /* 0x00000000fffff984 */ /* 0x000fe20000000800 */
[----:B------:R-:W-:Y:S01]  /*5140*/  @!PT LDS RZ, [RZ] ;  /* 0x00000000fffff984 */ /* 0x000fe20000000800 */
[----:B------:R-:W-:Y:S01]  /*5150*/  @!PT LDS RZ, [RZ] ;  /* 0x00000000fffff984 */ /* 0x000fe20000000800 */
[----:B------:R2:W-:Y:S06]  /*5160*/  MEMBAR.ALL.CTA ;  /* 0x0000000000007992 */ /* 0x0005ec0000008000 */
[----:B--2---:R-:W2:Y:S01]  /*5170*/  FENCE.VIEW.ASYNC.S ;  /* 0x00000000000073c6 */ /* 0x004ea20000000000 */
[----:B------:R-:W-:-:S04]  /*5180*/  PRMT R0, RZ, 0x654, R0 ;  /* 0x00000654ff007816 */ /* 0x000fc80000000000 */
[----:B--2---:R2:W-:Y:S01]  /*5190*/  SYNCS.ARRIVE.TRANS64.RED.A1T0 RZ, [R0+URZ], RZ ;  /* 0x000000ff00ff79a7 */ /* 0x0045e200081004ff */
[----:B-1----:R-:W-:Y:S01]  /*51a0*/  LOP3.LUT P1, RZ, R6, 0x1, RZ, 0xc0, !PT ;  /* 0x0000000106ff7812 */ /* 0x002fe2000782c0ff */
[----:B--2---:R-:W-:-:S12]  /*51b0*/  BRA.U UP3, `(.L_x_106) ;  /* 0x0000000103cc7547 */ /* 0x004fd8000b800000 */
[----:B------:R-:W1:Y:S01]  /*51c0*/  LDCU UR4, c[0x0][0x38c] ;  /* 0x00007180ff0477ac */ /* 0x000e620008000800 */
[----:B------:R-:W-:Y:S02]  /*51d0*/  PLOP3.LUT P2, PT, PT, PT, PT, 0x80, 0x8 ;  /* 0x000000000008781c */ /* 0x000fe40003f4f070 */
[----:B------:R-:W-:Y:S01]  /*51e0*/  SHF.L.U32 R4, R9, 0x1f, RZ ;  /* 0x0000001f09047819 */ /* 0x000fe200000006ff */
[----:B------:R-:W-:Y:S02]  /*51f0*/  ULEA UR19, UR20, UR13, 0x3 ;  /* 0x0000000d14137291 */ /* 0x000fe4000f8e18ff */
[----:B-1----:R-:W-:-:S06]  /*5200*/  UISETP.GE.AND UP0, UPT, UR4, 0x1, UPT ;  /* 0x000000010400788c */ /* 0x002fcc000bf06270 */
[----:B------:R-:W-:-:S05]  /*5210*/  PLOP3.LUT P0, PT, PT, PT, UP0, 0x80, 0x8 ;  /* 0x000000000008781c */ /* 0x000fca0003f0f008 */
[----:B------:R-:W-:-:S08]  /*5220*/  @UP0 ULEA UR4, UR10, UR13, 0x3 ;  /* 0x0000000d0a040291 */ /* 0x000fd0000f8e18ff */
[----:B------:R-:W-:-:S04]  /*5230*/  @P0 SHF.L.U32 R0, R2, 0x1f, RZ ;  /* 0x0000001f02000819 */ /* 0x000fc800000006ff */
[----:B------:R1:W2:Y:S01]  /*5240*/  @P0 SYNCS.PHASECHK.TRANS64.TRYWAIT P2, [UR4], R0 ;  /* 0x00000000ff0005a7 */ /* 0x0002a20008041104 */
[----:B------:R-:W3:Y:S02]  /*5250*/  SYNCS.PHASECHK.TRANS64.TRYWAIT P0, [UR19+0x2f0], R4 ;  /* 0x0002f004ff0075a7 */ /* 0x000ee40008001113 */
[----:B-123--:R-:W-:Y:S05]  /*5260*/  @!P0 BRA `(.L_x_107) ;  /* 0x00000050002c8947 */ /* 0x00efea0003800000 */
.L_x_245:
[----:B------:R-:W-:Y:S01]  /*5270*/  UMOV UR14, UR11 ;  /* 0x0000000b000e7c82 */ /* 0x000fe20008000000 */
[----:B------:R-:W-:Y:S05]  /*5280*/  BRA.U !UP0, `(.L_x_108) ;  /* 0x0000000108887547 */ /* 0x000fea000b800000 */
[----:B------:R-:W-:Y:S02]  /*5290*/  UIADD3 UR14, UPT, UPT, UR25, UR11, URZ ;  /* 0x0000000b190e7290 */ /* 0x000fe4000fffe0ff */
[----:B------:R-:W-:Y:S02]  /*52a0*/  ULEA UR15, UR20, UR26, 0x6 ;  /* 0x0000001a140f7291 */ /* 0x000fe4000f8e30ff */
[----:B------:R-:W-:Y:S01]  /*52b0*/  UPLOP3.LUT UP2, UPT, UPT, UPT, UPT, 0x40, 0x4 ;  /* 0x000000000004789c */ /* 0x000fe20003f4e870 */
[----:B------:R-:W-:Y:S01]  /*52c0*/  UMOV UR12, UR21 ;  /* 0x00000015000c7c82 */ /* 0x000fe20008000000 */
[----:B------:R-:W-:-:S09]  /*52d0*/  UMOV UR5, UR10 ;  /* 0x0000000a00057c82 */ /* 0x000fd20008000000 */
.L_x_111:
[----:B--2---:R-:W-:Y:S01]  /*52e0*/  ULEA UR6, UR5, UR13, 0x3 ;  /* 0x0000000d05067291 */ /* 0x004fe2000f8e18ff */
[----:B---3--:R-:W-:Y:S11]  /*52f0*/  @P2 BRA `(.L_x_109) ;  /* 0x00000000000c2947 */ /* 0x008ff60003800000 */
[----:B-1----:R-:W-:Y:S04]  /*5300*/  SHF.L.U32 R4, R2, 0x1f, RZ ;  /* 0x0000001f02047819 */ /* 0x002fe800000006ff */
[----:B------:R-:W1:Y:S02]  /*5310*/  SYNCS.PHASECHK.TRANS64.TRYWAIT P0, [UR6], R4 ;  /* 0x00000004ff0075a7 */ /* 0x000e640008001106 */
[----:B-1----:R-:W-:Y:S05]  /*5320*/  @!P0 BRA `(.L_x_110) ;  /* 0x0000005000148947 */ /* 0x002fea0003800000 */
.L_x_109:
[----:B------:R-:W-:Y:S01]  /*5330*/  UISETP.NE.AND UP0, UPT, UR12, 0x1, UPT ;  /* 0x000000010c00788c */ /* 0x000fe2000bf05270 */
[----:B------:R-:W-:Y:S01]  /*5340*/  PLOP3.LUT P2, PT, PT, PT, PT, 0x80, 0x8 ;  /* 0x000000000008781c */ /* 0x000fe20003f4f070 */
[----:B------:R-:W-:Y:S02]  /*5350*/  UIADD3 UR4, UPT, UPT, UR5, 0x1, URZ ;  /* 0x0000000105047890 */ /* 0x000fe4000fffe0ff */
[----:B------:R-:W-:Y:S02]  /*5360*/  ULEA UR8, UR5, UR18, 0x6 ;  /* 0x0000001205087291 */ /* 0x000fe4000f8e30ff */
[----:B------:R-:W-:Y:S01]  /*5370*/  UISETP.NE.AND UP1, UPT, UR4, 0x29, UPT ;  /* 0x000000290400788c */ /* 0x000fe2000bf25270 */
[----:B------:R-:W-:Y:S01]  /*5380*/  PLOP3.LUT P0, PT, PT, PT, UP0, 0x80, 0x8 ;  /* 0x000000000008781c */ /* 0x000fe20003f0f008 */
[----:B------:R-:W-:Y:S02]  /*5390*/  UIADD3 UR11, UPT, UPT, UR11, 0x1, URZ ;  /* 0x000000010b0b7890 */ /* 0x000fe4000fffe0ff */
[----:B------:R-:W-:Y:S02]  /*53a0*/  USEL UR7, URZ, 0x1, UP1 ;  /* 0x00000001ff077887 */ /* 0x000fe40008800000 */
[----:B------:R-:W-:Y:S01]  /*53b0*/  USEL UR10, UR4, URZ, UP1 ;  /* 0x000000ff040a7287 */ /* 0x000fe20008800000 */
[----:B------:R-:W-:Y:S01]  /*53c0*/  UMOV UR9, 0xc0004010 ;  /* 0xc000401000097882 */ /* 0x000fe20000000000 */
[----:B------:R-:W-:Y:S02]  /*53d0*/  UIADD3 UR12, UPT, UPT, UR12, -0x1, URZ ;  /* 0xffffffff0c0c7890 */ /* 0x000fe4000fffe0ff */
[----:B------:R-:W-:Y:S01]  /*53e0*/  LOP3.LUT R2, R2, UR7, RZ, 0x3c, !PT ;  /* 0x0000000702027c12 */ /* 0x000fe2000f8e3cff */
[----:B------:R-:W-:Y:S01]  /*53f0*/  @UP0 ULEA UR4, UR10, UR13, 0x3 ;  /* 0x0000000d0a040291 */ /* 0x000fe2000f8e18ff */
[----:B------:R-:W-:Y:S02]  /*5400*/  UMOV UR7, 0xc0004010 ;  /* 0xc000401000077882 */ /* 0x000fe40000000000 */
[----:B-1----:R-:W-:Y:S01]  /*5410*/  @P0 SHF.L.U32 R0, R2, 0x1f, RZ ;  /* 0x0000001f02000819 */ /* 0x002fe200000006ff */
[----:B------:R-:W-:Y:S05]  /*5420*/  UISETP.NE.AND UP0, UPT, UR11, UR14, UPT ;  /* 0x0000000e0b00728c */ /* 0x000fea000bf05270 */
[----:B------:R2:W3:Y:S01]  /*5430*/  @P0 SYNCS.PHASECHK.TRANS64.TRYWAIT P2, [UR4], R0 ;  /* 0x00000000ff0005a7 */ /* 0x0004e20008041104 */
[----:B------:R-:W-:Y:S02]  /*5440*/  UIADD3 UR4, UPT, UPT, UR6, 0x148, URZ ;  /* 0x0000014806047890 */ /* 0x000fe4000fffe0ff */
[----:B------:R-:W-:Y:S03]  /*5450*/  ULEA UR6, UR5, UR17, 0x8 ;  /* 0x0000001105067291 */ /* 0x000fe6000f8e40ff */
[----:B------:R-:W-:Y:S06]  /*5460*/  UMOV UR5, UR10 ;  /* 0x0000000a00057c82 */ /* 0x000fec0008000000 */
[----:B------:R2:W-:Y:S01]  /*5470*/  UTCIMMA.2CTA gdesc[UR6], gdesc[UR8], tmem[UR15], tmem[UR22], idesc[UR23], UP2 ;  /* 0x00ff1608060075ea */ /* 0x0005e2000920010f */
[----:B------:R-:W-:Y:S01]  /*5480*/  UPLOP3.LUT UP2, UPT, UPT, UPT, UPT, 0x80, 0x8 ;  /* 0x000000000008789c */ /* 0x000fe20003f4f070 */
[----:B------:R2:W-:Y:S01]  /*5490*/  UTCBAR.2CTA.MULTICAST [UR4], URZ, UR16 ;  /* 0x000000ff040073e9 */ /* 0x0005e20008200810 */
[----:B------:R-:W-:Y:S09]  /*54a0*/  BRA.U UP0, `(.L_x_111) ;  /* 0xfffffffd008c7547 */ /* 0x000ff2000b83ffff */
.L_x_108:
[----:B--2---:R-:W-:Y:S01]  /*54b0*/  UIADD3 UR4, UPT, UPT, UR19, 0x2d0, URZ ;  /* 0x000002d013047890 */ /* 0x004fe2000fffe0ff */
[----:B------:R-:W-:-:S08]  /*54c0*/  UMOV UR11, UR14 ;  /* 0x0000000e000b7c82 */ /* 0x000fd00008000000 */
[----:B------:R2:W-:Y:S01]  /*54d0*/  UTCBAR.2CTA.MULTICAST [UR4], URZ, UR24 ;  /* 0x000000ff040073e9 */ /* 0x0005e20008200818 */
[----:B------:R-:W-:Y:S02]  /*54e0*/  NOP ;  /* 0x0000000000007918 */ /* 0x000fe40000000000 */
.L_x_106:
[----:B--2---:R-:W-:Y:S01]  /*54f0*/  UIADD3 UR4, UPT, UPT, UR20, 0x1, URZ ;  /* 0x0000000114047890 */ /* 0x004fe2000fffe0ff */
[----:B------:R-:W-:-:S03]  /*5500*/  ISETP.NE.AND P0, PT, R8, 0x2, PT ;  /* 0x000000020800780c */ /* 0x000fc60003f05270 */
[----:B------:R-:W-:Y:S01]  /*5510*/  UISETP.NE.AND UP0, UPT, UR4, 0x4, UPT ;  /* 0x000000040400788c */ /* 0x000fe2000bf05270 */
[----:B-1----:R-:W-:Y:S02]  /*5520*/  SEL R0, RZ, 0x1, P0 ;  /* 0x00000001ff007807 */ /* 0x002fe40000000000 */
[----:B------:R-:W-:Y:S01]  /*5530*/  SEL R8, R8, RZ, P0 ;  /* 0x000000ff08087207 */ /* 0x000fe20000000000 */
[----:B------:R-:W-:Y:S01]  /*5540*/  USEL UR5, URZ, 0x1, UP0 ;  /* 0x00000001ff057887 */ /* 0x000fe20008000000 */
[----:B------:R-:W-:Y:S01]  /*5550*/  LOP3.LUT R3, R3, R0, RZ, 0x3c, !PT ;  /* 0x0000000003037212 */ /* 0x000fe200078e3cff */
[----:B------:R-:W-:-:S04]  /*5560*/  USEL UR20, UR4, URZ, UP0 ;  /* 0x000000ff04147287 */ /* 0x000fc80008000000 */
[----:B------:R-:W-:Y:S01]  /*5570*/  LOP3.LUT R9, R9, UR5, RZ, 0x3c, !PT ;  /* 0x0000000509097c12 */ /* 0x000fe2000f8e3cff */
[----:B------:R-:W-:Y:S07]  /*5580*/  @P1 BRA `(.L_x_112) ;  /* 0xfffffff800c41947 */ /* 0x000fee000383ffff */
[----:B------:R-:W1:Y:S01]  /*5590*/  S2UR UR8, SR_CgaCtaId ;  /* 0x00000000000879c3 */ /* 0x000e620000008800 */
[----:B------:R-:W-:Y:S01]  /*55a0*/  ELECT P0, URZ, PT ;  /* 0x0000000000ff782f */ /* 0x000fe20003800000 */
[----:B------:R-:W-:Y:S01]  /*55b0*/  HFMA2 R0, -RZ, RZ, 0, 5.9604644775390625e-08 ;  /* 0x00000001ff007431 */ /* 0x000fe200000001ff */
[----:B------:R-:W-:-:S05]  /*55c0*/  UMOV UR4, 0x40 ;  /* 0x0000004000047882 */ /* 0x000fca0000000000 */
[----:B------:R-:W-:Y:S01]  /*55d0*/  UVIRTCOUNT.DEALLOC.SMPOOL 0x80 ;  /* 0x000000800000784c */ /* 0x000fe20000000000 */
[----:B------:R-:W-:Y:S02]  /*55e0*/  UISETP.NE.AND UP1, UPT, UR27, URZ, UPT ;  /* 0x000000ff1b00728c */ /* 0x000fe4000bf25270 */
[----:B-1----:R-:W-:-:S09]  /*55f0*/  ULEA UR8, UR8, UR4, 0x18 ;  /* 0x0000000408087291 */ /* 0x002fd2000f8ec0ff */
[----:B------:R1:W-:Y:S01]  /*5600*/  @P0 STS.U8 [UR8+0x1c], R0 ;  /* 0x00001c00ff000988 */ /* 0x0003e20008000008 */
[----:B------:R-:W-:Y:S05]  /*5610*/  BRA.U UP1, `(.L_x_113) ;  /* 0x0000000101a07547 */ /* 0x000fea000b800000 */
[----:B------:R-:W-:Y:S01]  /*5620*/  UIADD3 UR7, UPT, UPT, UR13, 0x2f0, URZ ;  /* 0x000002f00d077890 */ /* 0x000fe2000fffe0ff */
[----:B------:R-:W-:-:S03]  /*5630*/  SHF.L.U32 R2, R9, 0x1f, RZ ;  /* 0x0000001f09027819 */ /* 0x000fc600000006ff */
[----:B------:R-:W-:-:S09]  /*5640*/  ULEA UR4, UR20, UR7, 0x3 ;  /* 0x0000000714047291 */ /* 0x000fd2000f8e18ff */
[----:B------:R-:W2:Y:S02]  /*5650*/  SYNCS.PHASECHK.TRANS64.TRYWAIT P0, [UR4], R2 ;  /* 0x00000002ff0075a7 */ /* 0x000ea40008001104 */
[----:B--2---:R-:W-:Y:S05]  /*5660*/  @!P0 BRA `(.L_x_114) ;  /* 0x0000004c005c8947 */ /* 0x004fea0003800000 */
.L_x_248:
        /* <DEDUP_REMOVED lines=9> */
.L_x_250:
        /* <DEDUP_REMOVED lines=9> */
.L_x_252:
[----:B------:R-:W-:-:S04]  /*5790*/  UIADD3 UR4, UPT, UPT, UR4, 0x1, URZ ;  /* 0x0000000104047890 */ /* 0x000fc8000fffe0ff */
[----:B------:R-:W-:-:S04]  /*57a0*/  UISETP.NE.AND UP0, UPT, UR4, 0x4, UPT ;  /* 0x000000040400788c */ /* 0x000fc8000bf05270 */
[----:B------:R-:W-:Y:S02]  /*57b0*/  USEL UR5, URZ, 0x1, UP0 ;  /* 0x00000001ff057887 */ /* 0x000fe40008000000 */
[----:B------:R-:W-:-:S04]  /*57c0*/  USEL UR4, UR4, URZ, UP0 ;  /* 0x000000ff04047287 */ /* 0x000fc80008000000 */
[----:B------:R-:W-:Y:S01]  /*57d0*/  ULEA UR4, UR4, UR7, 0x3 ;  /* 0x0000000704047291 */ /* 0x000fe2000f8e18ff */
[----:B------:R-:W-:-:S04]  /*57e0*/  LOP3.LUT R2, R2, UR5, RZ, 0x3c, !PT ;  /* 0x0000000502027c12 */ /* 0x000fc8000f8e3cff */
[----:B------:R-:W-:Y:S01]  /*57f0*/  SHF.L.U32 R2, R2, 0x1f, RZ ;  /* 0x0000001f02027819 */ /* 0x000fe200000006ff */
[----:B-1----:R-:W-:-:S04]  /*5800*/  IMAD.U32 R0, RZ, RZ, UR4 ;  /* 0x00000004ff007e24 */ /* 0x002fc8000f8e00ff */
[----:B------:R1:W2:Y:S03]  /*5810*/  SYNCS.PHASECHK.TRANS64.TRYWAIT P0, [R0+URZ], R2 ;  /* 0x00000002000075a7 */ /* 0x0002a600080011ff */
[----:B--2---:R-:W-:Y:S05]  /*5820*/  @!P0 NANOSLEEP.SYNCS 0x989680 ;  /* 0x009896800000895d */ /* 0x004fea0003900000 */
[----:B------:R-:W2:Y:S02]  /*5830*/  @!P0 SYNCS.PHASECHK.TRANS64 P0, [R0+URZ], R2 ;  /* 0x00000002000085a7 */ /* 0x000ea400080010ff */
[----:B--2---:R-:W-:Y:S05]  /*5840*/  @P0 BRA `(.L_x_117) ;  /* 0x0000000000200947 */ /* 0x004fea0003800000 */
.L_x_118:
[----:B--2---:R2:W4:Y:S02]  /*5850*/  SYNCS.PHASECHK.TRANS64.TRYWAIT P0, [R0+URZ], R2 ;  /* 0x00000002000075a7 */ /* 0x00452400080011ff */
[----:B----4-:R-:W-:Y:S05]  /*5860*/  @!P0 NANOSLEEP.SYNCS 0x989680 ;  /* 0x009896800000895d */ /* 0x010fea0003900000 */
[----:B------:R-:W4:Y:S02]  /*5870*/  @!P0 SYNCS.PHASECHK.TRANS64 P0, [R0+URZ], R2 ;  /* 0x00000002000085a7 */ /* 0x000f2400080010ff */
[----:B----4-:R-:W-:Y:S05]  /*5880*/  @!P0 BRA `(.L_x_118) ;  /* 0xfffffffc00f08947 */ /* 0x010fea000383ffff */
[----:B------:R-:W-:Y:S05]  /*5890*/  BRA `(.L_x_117) ;  /* 0x00000000000c7947 */ /* 0x000fea0003800000 */
.L_x_113:
[----:B------:R-:W-:-:S04]  /*58a0*/  UIADD3 UR4, UPT, UPT, UR13, 0x330, URZ ;  /* 0x000003300d047890 */ /* 0x000fc8000fffe0ff */
[----:B------:R-:W-:-:S09]  /*58b0*/  UPRMT UR4, UR28, 0x654, UR4 ;  /* 0x000006541c047896 */ /* 0x000fd20008000004 */
[----:B------:R-:W-:Y:S03]  /*58c0*/  SYNCS.ARRIVE.TRANS64.RED.A1T0 RZ, [UR4], RZ ;  /* 0x000000ffffff79a7 */ /* 0x000fe60008100404 */
.L_x_117:
[----:B-12---:R-:W-:Y:S01]  /*58d0*/  SHF.L.U32 R2, RZ, 0x1f, RZ ;  /* 0x0000001fff027819 */ /* 0x006fe200000006ff */
[----:B------:R-:W-:Y:S01]  /*58e0*/  UIADD3 UR4, UPT, UPT, UR13, 0x330, URZ ;  /* 0x000003300d047890 */ /* 0x000fe2000fffe0ff */
[----:B------:R-:W-:Y:S02]  /*58f0*/  PLOP3.LUT P0, PT, PT, PT, UP1, 0x80, 0x8 ;  /* 0x000000000008781c */ /* 0x000fe40003f0f018 */
[----:B------:R-:W1:Y:S02]  /*5900*/  SYNCS.PHASECHK.TRANS64.TRYWAIT P1, [UR13+0x330], R2 ;  /* 0x00033002ff0075a7 */ /* 0x000e64000802110d */
[----:B-1----:R-:W-:Y:S09]  /*5910*/  @!P1 BRA `(.L_x_119) ;  /* 0x0000004800f89947 */ /* 0x002ff20003800000 */
.L_x_254:
[----:B------:R-:W-:Y:S01]  /*5920*/  @!UP1 UPRMT UR4, UR28, 0x654, UR4 ;  /* 0x000006541c049896 */ /* 0x000fe20008000004 */
[----:B------:R-:W-:Y:S01]  /*5930*/  UMOV UR5, 0xffff ;  /* 0x0000ffff00057882 */ /* 0x000fe20000000000 */
[----:B------:R-:W-:-:S07]  /*5940*/  UMOV UR6, 0x1 ;  /* 0x0000000100067882 */ /* 0x000fce0000000000 */
[----:B------:R-:W-:Y:S01]  /*5950*/  @!P0 SYNCS.ARRIVE.TRANS64.RED.A1T0 RZ, [UR4], RZ ;  /* 0x000000ffffff89a7 */ /* 0x000fe20008100404 */
[----:B------:R-:W-:Y:S01]  /*5960*/  NOP ;  /* 0x0000000000007918 */ /* 0x000fe20000000000 */
[----:B-1----:R-:W1:Y:S01]  /*5970*/  LDS R0, [UR8+0x14] ;  /* 0x00001408ff007984 */ /* 0x002e620008000800 */
[----:B------:R-:W-:-:S04]  /*5980*/  ULOP3.LUT UR4, UR26, 0xffff, URZ, 0xc0, !UPT ;  /* 0x0000ffff1a047892 */ /* 0x000fc8000f8ec0ff */
[----:B------:R-:W-:-:S04]  /*5990*/  USHF.R.U32.HI UR4, URZ, 0x5, UR4 ;  /* 0x00000005ff047899 */ /* 0x000fc80008011604 */
[----:B------:R-:W-:Y:S02]  /*59a0*/  USHF.L.U32 UR5, UR5, UR4, URZ ;  /* 0x0000000405057299 */ /* 0x000fe400080006ff */
[----:B------:R-:W-:-:S04]  /*59b0*/  USHF.L.U32 UR4, UR6, UR4, URZ ;  /* 0x0000000406047299 */ /* 0x000fc800080006ff */
[----:B-1----:R-:W-:-:S04]  /*59c0*/  LOP3.LUT R0, R0, UR5, RZ, 0xc0, !PT ;  /* 0x0000000500007c12 */ /* 0x002fc8000f8ec0ff */
[----:B------:R-:W-:-:S13]  /*59d0*/  ISETP.NE.AND P0, PT, R0, UR5, PT ;  /* 0x0000000500007c0c */ /* 0x000fda000bf05270 */
[----:B------:R-:W-:Y:S05]  /*59e0*/  @P0 BRA `(.L_x_120) ;  /* 0x0000000000580947 */ /* 0x000fea0003800000 */
[----:B------:R-:W1:Y:S02]  /*59f0*/  LDS R0, [UR8+0x18] ;  /* 0x00001808ff007984 */ /* 0x000e640008000800 */
[----:B-1----:R-:W-:-:S04]  /*5a00*/  LOP3.LUT R0, R0, UR4, RZ, 0xc0, !PT ;  /* 0x0000000400007c12 */ /* 0x002fc8000f8ec0ff */
[----:B------:R-:W-:-:S13]  /*5a10*/  ISETP.NE.AND P0, PT, R0, UR4, PT ;  /* 0x0000000400007c0c */ /* 0x000fda000bf05270 */
[----:B------:R-:W-:Y:S05]  /*5a20*/  @P0 BRA `(.L_x_121) ;  /* 0x00000000003c0947 */ /* 0x000fea0003800000 */
[----:B------:R-:W1:Y:S01]  /*5a30*/  S2R R2, SR_LANEID ;  /* 0x0000000000027919 */ /* 0x000e620000000000 */
[----:B------:R-:W-:-:S06]  /*5a40*/  ULOP3.LUT UR5, URZ, UR5, URZ, 0x33, !UPT ;  /* 0x00000005ff057292 */ /* 0x000fcc000f8e33ff */
[----:B------:R-:W-:-:S04]  /*5a50*/  IMAD.U32 R0, RZ, RZ, UR5 ;  /* 0x00000005ff007e24 */ /* 0x000fc8000f8e00ff */
[----:B------:R2:W4:Y:S02]  /*5a60*/  REDUX UR7, R0 ;  /* 0x00000000000773c4 */ /* 0x0005240000000000 */
[----:B------:R1:W-:Y:S01]  /*5a70*/  UTCATOMSWS.AND URZ, UR5 ;  /* 0x0000000500ff79e3 */ /* 0x0003e20008000000 */
[----:B--2---:R-:W-:Y:S01]  /*5a80*/  LOP3.LUT R0, RZ, UR4, RZ, 0x33, !PT ;  /* 0x00000004ff007c12 */ /* 0x004fe2000f8e33ff */
[----:B------:R-:W-:Y:S02]  /*5a90*/  VOTEU.ANY UR4, UPT, PT ;  /* 0x0000000000047886 */ /* 0x000fe400038e0100 */
[----:B------:R-:W-:Y:S02]  /*5aa0*/  UFLO.U32 UR4, UR4 ;  /* 0x00000004000472bd */ /* 0x000fe400080e0000 */
[----:B------:R-:W2:Y:S04]  /*5ab0*/  REDUX UR6, R0 ;  /* 0x00000000000673c4 */ /* 0x000ea80000000000 */
[----:B-1----:R-:W-:-:S02]  /*5ac0*/  ISETP.EQ.U32.AND P0, PT, R2, UR4, PT ;  /* 0x0000000402007c0c */ /* 0x002fc4000bf02070 */
[----:B----4-:R-:W-:-:S11]  /*5ad0*/  MOV R2, UR7 ;  /* 0x0000000700027c02 */ /* 0x010fd60008000f00 */
[----:B------:R1:W-:Y:S01]  /*5ae0*/  @P0 ATOMS.AND RZ, [UR8+0x14], R2 ;  /* 0x00001402ffff098c */ /* 0x0003e2000a800008 */
[----:B--2---:R-:W-:-:S05]  /*5af0*/  IMAD.U32 R0, RZ, RZ, UR6 ;  /* 0x00000006ff007e24 */ /* 0x004fca000f8e00ff */
[----:B------:R1:W-:Y:S01]  /*5b00*/  @P0 ATOMS.AND RZ, [UR8+0x18], R0 ;  /* 0x00001800ffff098c */ /* 0x0003e2000a800008 */
[----:B------:R-:W-:Y:S05]  /*5b10*/  BRA `(.L_x_122) ;  /* 0x0000000000147947 */ /* 0x000fea0003800000 */
.L_x_121:
[----:B------:R-:W-:Y:S02]  /*5b20*/  MOV R2, 0x5b40 ;  /* 0x00005b4000027802 */ /* 0x000fe40000000f00 */
[----:B---3-5:R-:W-:Y:S05]  /*5b30*/  CALL.REL.NOINC `($__internal_0_$__cuda_sm10x_tcgen05_guardrail_trap_col_being_dealloced_not_returned_by_alloc) ;  /* 0x0000004c000c7944 */ /* 0x028fea0003c00000 */
[----:B------:R-:W-:Y:S05]  /*5b40*/  BRA `(.L_x_122) ;  /* 0x0000000000087947 */ /* 0x000fea0003800000 */
.L_x_120:
[----:B------:R-:W-:Y:S02]  /*5b50*/  MOV R2, 0x5b70 ;  /* 0x00005b7000027802 */ /* 0x000fe40000000f00 */
[----:B---3-5:R-:W-:Y:S05]  /*5b60*/  CALL.REL.NOINC `($__internal_2_$__cuda_sm10x_tcgen05_guardrail_trap_unallocated_columns_being_dealloced) ;  /* 0x0000004c00187944 */ /* 0x028fea0003c00000 */
.L_x_122:
[----:B------:R-:W-:Y:S01]  /*5b70*/  NOP ;  /* 0x0000000000007918 */ /* 0x000fe20000000000 */
[----:B------:R-:W-:Y:S05]  /*5b80*/  EXIT ;  /* 0x000000000000794d */ /* 0x000fea0003800000 */
.L_x_93:
[----:B------:R-:W-:-:S09]  /*5b90*/  UISETP.NE.OR UP0, UPT, UR20, 0x3, !UP4 ;  /* 0x000000031400788c */ /* 0x000fd2000e705670 */
[----:B------:R-:W-:Y:S05]  /*5ba0*/  BRA.U UP0, `(.L_x_123) ;  /* 0x0000000d00307547 */ /* 0x000fea000b800000 */
[----:B------:R-:W2:Y:S01]  /*5bb0*/  LDCU.64 UR4, c[0x0][0x888] ;  /* 0x00011100ff0477ac */ /* 0x000ea20008000a00 */
[----:B------:R-:W3:Y:S01]  /*5bc0*/  LDC.64 R12, c[0x0][0x348] ;  /* 0x0000d200ff0c7b82 */ /* 0x000ee20000000a00 */
[----:B------:R-:W-:Y:S02]  /*5bd0*/  HFMA2 R9, -RZ, RZ, 0, 0 ;  /* 0x00000000ff097431 */ /* 0x000fe400000001ff */
[----:B------:R-:W-:Y:S01]  /*5be0*/  IMAD.MOV.U32 R11, RZ, RZ, 0x1 ;  /* 0x00000001ff0b7424 */ /* 0x000fe200078e00ff */
[----:B------:R-:W4:Y:S01]  /*5bf0*/  LDCU UR33, c[0x0][0x370] ;  /* 0x00006e00ff2177ac */ /* 0x000f220008000800 */
[----:B------:R-:W-:Y:S01]  /*5c00*/  IMAD.MOV.U32 R10, RZ, RZ, RZ ;  /* 0x000000ffff0a7224 */ /* 0x000fe200078e00ff */
[----:B------:R-:W-:Y:S01]  /*5c10*/  MOV R8, 0x2000 ;  /* 0x0000200000087802 */ /* 0x000fe20000000f00 */
[----:B------:R-:W4:Y:S01]  /*5c20*/  LDCU.128 UR28, c[0x0][0xb10] ;  /* 0x00016200ff1c77ac */ /* 0x000f220008000c00 */
[----:B------:R-:W1:Y:S01]  /*5c30*/  LDCU UR32, c[0x0][0x374] ;  /* 0x00006e80ff2077ac */ /* 0x000e620008000800 */
[----:B------:R-:W1:Y:S01]  /*5c40*/  LDCU.64 UR26, c[0x0][0x890] ;  /* 0x00011200ff1a77ac */ /* 0x000e620008000a00 */
[----:B--2---:R-:W-:Y:S01]  /*5c50*/  UISETP.NE.U32.AND UP0, UPT, UR4, URZ, UPT ;  /* 0x000000ff0400728c */ /* 0x004fe2000bf05070 */
[----:B------:R-:W2:Y:S01]  /*5c60*/  LDCU UR16, c[0x0][0xb0c] ;  /* 0x00016180ff1077ac */ /* 0x000ea20008000800 */
[----:B------:R-:W3:Y:S01]  /*5c70*/  LDCU UR38, c[0x0][0xb20] ;  /* 0x00016400ff2677ac */ /* 0x000ee20008000800 */
[----:B------:R-:W3:Y:S01]  /*5c80*/  LDCU UR4, c[0x0][0xb30] ;  /* 0x00016600ff0477ac */ /* 0x000ee20008000800 */
[----:B------:R-:W-:Y:S01]  /*5c90*/  UMOV UR17, 0x400 ;  /* 0x0000040000117882 */ /* 0x000fe20000000000 */
[----:B----4-:R-:W-:-:S02]  /*5ca0*/  UIMAD.WIDE.U32 UR6, UR33, UR28, URZ ;  /* 0x0000001c210672a5 */ /* 0x010fc4000f8e00ff */
[----:B-1----:R-:W-:Y:S02]  /*5cb0*/  UIMAD.WIDE.U32 UR8, UR32, UR31, URZ ;  /* 0x0000001f200872a5 */ /* 0x002fe4000f8e00ff */
[----:B------:R-:W-:Y:S02]  /*5cc0*/  ULEA UR17, UR55, UR17, 0x18 ;  /* 0x0000001137117291 */ /* 0x000fe4000f8ec0ff */
[----:B------:R-:W-:Y:S02]  /*5cd0*/  UISETP.NE.AND.EX UP5, UPT, UR5, URZ, UPT, UP0 ;  /* 0x000000ff0500728c */ /* 0x000fe4000bfa5300 */
[----:B------:R-:W-:Y:S02]  /*5ce0*/  UISETP.NE.U32.AND UP6, UPT, UR26, URZ, UPT ;  /* 0x000000ff1a00728c */ /* 0x000fe4000bfc5070 */
[----:B------:R-:W-:Y:S02]  /*5cf0*/  UIADD3 UR5, UPT, UPT, UR17, 0x290, URZ ;  /* 0x0000029011057890 */ /* 0x000fe4000fffe0ff */
[----:B------:R-:W-:Y:S01]  /*5d00*/  UISETP.NE.AND UP0, UPT, UR42, 0x1, UPT ;  /* 0x000000012a00788c */ /* 0x000fe2000bf05270 */
[----:B------:R-:W-:Y:S01]  /*5d10*/  UMOV UR35, UR7 ;  /* 0x0000000700237c82 */ /* 0x000fe20008000000 */
[----:B------:R-:W-:Y:S01]  /*5d20*/  UMOV UR34, UR9 ;  /* 0x0000000900227c82 */ /* 0x000fe20008000000 */
[----:B--2---:R-:W-:-:S02]  /*5d30*/  UISETP.NE.AND UP0, UPT, UR16, 0x1, UPT ;  /* 0x000000011000788c */ /* 0x004fc4000bf05270 */
[----:B------:R-:W-:Y:S02]  /*5d40*/  UPLOP3.LUT UP4, UPT, UPT, UPT, UPT, 0x40, 0x4 ;  /* 0x000000000004789c */ /* 0x000fe40003f8e870 */
[----:B------:R-:W-:Y:S01]  /*5d50*/  UISETP.GE.AND UP2, UPT, UR42, 0x1, UPT ;  /* 0x000000012a00788c */ /* 0x000fe2000bf46270 */
[----:B------:R-:W1:Y:S01]  /*5d60*/  LDCU.64 UR14, c[0x0][0xb28] ;  /* 0x00016500ff0e77ac */ /* 0x000e620008000a00 */
[----:B------:R-:W-:Y:S02]  /*5d70*/  UISETP.NE.AND.EX UP6, UPT, UR27, URZ, UPT, UP6 ;  /* 0x000000ff1b00728c */ /* 0x000fe4000bfc5360 */
[----:B------:R-:W-:Y:S02]  /*5d80*/  UPRMT UR55, UR55, 0x654, UR5 ;  /* 0x0000065437377896 */ /* 0x000fe40008000005 */
[----:B------:R-:W-:Y:S02]  /*5d90*/  USHF.R.U32.HI UR35, URZ, UR29, UR35 ;  /* 0x0000001dff237299 */ /* 0x000fe40008011623 */
[----:B---3--:R-:W-:-:S02]  /*5da0*/  USHF.R.U32.HI UR34, URZ, UR38, UR34 ;  /* 0x00000026ff227299 */ /* 0x008fc40008011622 */
[----:B------:R-:W-:Y:S02]  /*5db0*/  UISETP.NE.AND UP0, UPT, UR30, 0x1, UPT ;  /* 0x000000011e00788c */ /* 0x000fe4000bf05270 */
[----:B------:R-:W-:-:S11]  /*5dc0*/  UISETP.NE.AND UP3, UPT, UR4, 0x1, UPT ;  /* 0x000000010400788c */ /* 0x000fd6000bf65270 */
.L_x_131:
[C---:B------:R-:W-:Y:S02]  /*5dd0*/  LEA R3, R10.reuse, UR17, 0x3 ;  /* 0x000000110a037c11 */ /* 0x040fe4000f8e18ff */
[----:B------:R-:W-:Y:S02]  /*5de0*/  SHF.L.U32 R0, R9, 0x1f, RZ ;  /* 0x0000001f09007819 */ /* 0x000fe400000006ff */
[----:B------:R-:W-:Y:S02]  /*5df0*/  LEA R4, R10, UR17, 0x4 ;  /* 0x000000110a047c11 */ /* 0x000fe4000f8e20ff */
[----:B--2---:R-:W2:Y:S02]  /*5e00*/  SYNCS.PHASECHK.TRANS64.TRYWAIT P0, [R3+URZ+0x2b0], R0 ;  /* 0x0002b000030075a7 */ /* 0x004ea400080011ff */
[----:B--2---:R-:W-:Y:S05]  /*5e10*/  @!P0 BRA `(.L_x_124) ;  /* 0x0000004400d08947 */ /* 0x004fea0003800000 */
.L_x_255:
[----:B------:R-:W3:Y:S01]  /*5e20*/  LDS.128 R4, [R4+0x340] ;  /* 0x0003400004047984 */ /* 0x000ee20000000c00 */
[----:B------:R-:W-:Y:S01]  /*5e30*/  UISETP.GE.AND UP0, UPT, UR42, 0x1, UPT ;  /* 0x000000012a00788c */ /* 0x000fe2000bf06270 */
[----:B------:R-:W-:Y:S01]  /*5e40*/  @!PT LDS RZ, [RZ] ;  /* 0x00000000fffff984 */ /* 0x000fe20000000800 */
[----:B------:R-:W-:Y:S01]  /*5e50*/  @!PT LDS RZ, [RZ] ;  /* 0x00000000fffff984 */ /* 0x000fe20000000800 */
[----:B------:R-:W-:Y:S01]  /*5e60*/  @!PT LDS RZ, [RZ] ;  /* 0x00000000fffff984 */ /* 0x000fe20000000800 */
[----:B------:R-:W-:Y:S01]  /*5e70*/  @!PT LDS RZ, [RZ] ;  /* 0x00000000fffff984 */ /* 0x000fe20000000800 */
[----:B------:R4:W-:Y:S06]  /*5e80*/  MEMBAR.ALL.CTA ;  /* 0x0000000000007992 */ /* 0x0009ec0000008000 */
[----:B----4-:R-:W4:Y:S01]  /*5e90*/  FENCE.VIEW.ASYNC.S ;  /* 0x00000000000073c6 */ /* 0x010f220000000000 */
[----:B---3--:R-:W-:Y:S11]  /*5ea0*/  LOP3.LUT P0, RZ, R6, 0x1, RZ, 0xc0, !PT ;  /* 0x0000000106ff7812 */ /* 0x008ff6000780c0ff */
[----:B------:R-:W-:Y:S02]  /*5eb0*/  @!UPT UIADD3 URZ, UPT, UPT, URZ, URZ, URZ ;  /* 0x000000fffffff290 */ /* 0x000fe4000fffe0ff */
[----:B----4-:R-:W-:Y:S01]  /*5ec0*/  VOTEU.ANY UP2, P0 ;  /* 0x0000000000ff7886 */ /* 0x010fe20000040100 */
[----:B------:R-:W-:Y:S11]  /*5ed0*/  PLOP3.LUT P0, PT, PT, PT, UP2, 0x80, 0x8 ;  /* 0x000000000008781c */ /* 0x000ff60003f0f028 */
[----:B------:R-:W-:Y:S02]  /*5ee0*/  @!UPT UIADD3 URZ, UPT, UPT, URZ, URZ, URZ ;  /* 0x000000fffffff290 */ /* 0x000fe4000fffe0ff */
[----:B--2---:R-:W-:Y:S02]  /*5ef0*/  @P0 SHF.R.U32.HI R0, RZ, 0x10, R5 ;  /* 0x00000010ff000819 */ /* 0x004fe40000011605 */
[----:B------:R-:W-:Y:S02]  /*5f00*/  @P0 MOV R2, R4 ;  /* 0x0000000400020202 */ /* 0x000fe40000000f00 */
[----:B------:R-:W-:Y:S01]  /*5f10*/  @P0 R2UR UR4, R0 ;  /* 0x00000000000402ca */ /* 0x000fe200000e0000 */
[----:B------:R-:W-:Y:S01]  /*5f20*/  VIADD R0, R3, 0x2c0 ;  /* 0x000002c003007836 */ /* 0x000fe20000000000 */
[----:B------:R-:W-:Y:S02]  /*5f30*/  @P0 LOP3.LUT R4, R5, 0xffff, RZ, 0xc0, !PT ;  /* 0x0000ffff05040812 */ /* 0x000fe400078ec0ff */
[----:B------:R-:W-:Y:S02]  /*5f40*/  @P0 R2UR UR6, R2 ;  /* 0x00000000020602ca */ /* 0x000fe400000e0000 */
[----:B------:R-:W-:Y:S02]  /*5f50*/  PRMT R0, RZ, 0x654, R0 ;  /* 0x00000654ff007816 */ /* 0x000fe40000000000 */
[----:B------:R-:W-:Y:S02]  /*5f60*/  @P0 R2UR UR5, R4 ;  /* 0x00000000040502ca */ /* 0x000fe400000e0000 */
[----:B------:R2:W-:Y:S03]  /*5f70*/  SYNCS.ARRIVE.TRANS64.RED.A1T0 RZ, [R0+URZ], RZ ;  /* 0x000000ff00ff79a7 */ /* 0x0005e600081004ff */
[----:B------:R-:W-:Y:S04]  /*5f80*/  @UP2 UMOV UR25, UR4 ;  /* 0x0000000400192c82 */ /* 0x000fe80008000000 */
[----:B------:R-:W-:Y:S04]  /*5f90*/  @UP2 UMOV UR13, UR6 ;  /* 0x00000006000d2c82 */ /* 0x000fe80008000000 */
[----:B------:R-:W-:Y:S01]  /*5fa0*/  @UP2 UMOV UR7, UR5 ;  /* 0x0000000500072c82 */ /* 0x000fe20008000000 */
[----:B------:R-:W-:Y:S05]  /*5fb0*/  BRA.U !UP0, `(.L_x_125) ;  /* 0x0000000108c07547 */ /* 0x000fea000b800000 */
[----:B------:R-:W-:Y:S02]  /*5fc0*/  UIMAD.WIDE.U32 UR10, UR7, UR31, URZ ;  /* 0x0000001f070a72a5 */ /* 0x000fe4000f8e00ff */
[----:B------:R-:W-:Y:S02]  /*5fd0*/  UP2UR UR12, UPR, URZ, 0x4 ;  /* 0x00000004ff0c7883 */ /* 0x000fe40008000000 */
[----:B------:R-:W-:Y:S02]  /*5fe0*/  UISETP.NE.AND UP2, UPT, UR30, 0x1, UPT ;  /* 0x000000011e00788c */ /* 0x000fe4000bf45270 */
[----:B------:R-:W-:Y:S02]  /*5ff0*/  UIMAD.WIDE.U32 UR18, UR13, UR28, URZ ;  /* 0x0000001c0d1272a5 */ /* 0x000fe4000f8e00ff */
[----:B------:R-:W-:Y:S02]  /*6000*/  USEL UR4, UR32, UR34, !UP2 ;  /* 0x0000002220047287 */ /* 0x000fe4000d000000 */
[----:B------:R-:W-:Y:S02]  /*6010*/  UISETP.NE.AND UP0, UPT, UR16, 0x1, UPT ;  /* 0x000000011000788c */ /* 0x000fe4000bf05270 */
[----:B------:R-:W-:Y:S02]  /*6020*/  UP2UR UR24, UPR, URZ, 0x2 ;  /* 0x00000002ff187883 */ /* 0x000fe40008000000 */
[----:B------:R-:W-:Y:S02]  /*6030*/  UISETP.NE.AND UP1, UPT, UR42, 0x1, UPT ;  /* 0x000000012a00788c */ /* 0x000fe4000bf25270 */
[----:B-1----:R-:W-:Y:S02]  /*6040*/  UIMAD.WIDE.U32 UR20, UR4, UR14, URZ ;  /* 0x0000000e041472a5 */ /* 0x002fe4000f8e00ff */
[----:B------:R-:W-:Y:S01]  /*6050*/  USEL UR8, UR33, UR35, !UP0 ;  /* 0x0000002321087287 */ /* 0x000fe2000c000000 */
[----:B------:R-:W-:Y:S02]  /*6060*/  UMOV UR5, UR11 ;  /* 0x0000000b00057c82 */ /* 0x000fe40008000000 */
[----:B------:R-:W-:Y:S02]  /*6070*/  USHF.R.U32.HI UR6, URZ, UR38, UR5 ;  /* 0x00000026ff067299 */ /* 0x000fe40008011605 */
[----:B------:R-:W-:Y:S02]  /*6080*/  UIMAD.WIDE.U32 UR22, UR8, UR14, URZ ;  /* 0x0000000e081672a5 */ /* 0x000fe4000f8e00ff */
[----:B------:R-:W-:Y:S02]  /*6090*/  USEL UR6, UR7, UR6, !UP2 ;  /* 0x0000000607067287 */ /* 0x000fe4000d000000 */
[----:B------:R-:W-:Y:S02]  /*60a0*/  UISETP.NE.AND UP2, UPT, UR12, URZ, UPT ;  /* 0x000000ff0c00728c */ /* 0x000fe4000bf45270 */
[----:B------:R-:W-:Y:S01]  /*60b0*/  UIMAD.WIDE.U32 UR10, UR6, UR14, URZ ;  /* 0x0000000e060a72a5 */ /* 0x000fe2000f8e00ff */
[----:B------:R-:W-:Y:S02]  /*60c0*/  UMOV UR5, UR19 ;  /* 0x0000001300057c82 */ /* 0x000fe40008000000 */
[----:B------:R-:W-:Y:S03]  /*60d0*/  USHF.R.U32.HI UR9, URZ, UR29, UR5 ;  /* 0x0000001dff097299 */ /* 0x000fe60008011605 */
[----:B------:R-:W-:Y:S02]  /*60e0*/  UMOV UR5, UR21 ;  /* 0x0000001500057c82 */ /* 0x000fe40008000000 */
[----:B------:R-:W-:Y:S03]  /*60f0*/  @UP1 USHF.R.U32.HI UR4, URZ, UR15, UR5 ;  /* 0x0000000fff041299 */ /* 0x000fe60008011605 */
[----:B------:R-:W-:Y:S01]  /*6100*/  UMOV UR5, UR23 ;  /* 0x0000001700057c82 */ /* 0x000fe20008000000 */
[----:B------:R-:W-:Y:S02]  /*6110*/  UIMAD UR4, UR42, UR4, URZ ;  /* 0x000000042a0472a4 */ /* 0x000fe4000f8e02ff */
[----:B------:R-:W-:Y:S02]  /*6120*/  @UP1 USHF.R.U32.HI UR8, URZ, UR15, UR5 ;  /* 0x0000000fff081299 */ /* 0x000fe40008011605 */
[----:B------:R-:W-:Y:S02]  /*6130*/  USEL UR5, UR13, UR9, !UP0 ;  /* 0x000000090d057287 */ /* 0x000fe4000c000000 */
[----:B------:R-:W-:Y:S02]  /*6140*/  UIMAD UR9, UR42, UR8, URZ ;  /* 0x000000082a0972a4 */ /* 0x000fe4000f8e02ff */
[----:B------:R-:W-:Y:S03]  /*6150*/  UISETP.GE.AND UP0, UPT, UR6, UR4, UPT ;  /* 0x000000040600728c */ /* 0x000fe6000bf06270 */
[----:B------:R-:W-:Y:S01]  /*6160*/  UMOV UR4, UR11 ;  /* 0x0000000b00047c82 */ /* 0x000fe20008000000 */
[----:B------:R-:W-:Y:S02]  /*6170*/  UISETP.GE.OR UP0, UPT, UR5, UR9, UP0 ;  /* 0x000000090500728c */ /* 0x000fe40008706670 */
[----:B------:R-:W-:Y:S02]  /*6180*/  USHF.R.U32.HI UR4, URZ, UR15, UR4 ;  /* 0x0000000fff047299 */ /* 0x000fe40008011604 */
[----:B------:R-:W-:Y:S02]  /*6190*/  UIMAD.WIDE.U32 UR10, UR5, UR14, URZ ;  /* 0x0000000e050a72a5 */ /* 0x000fe4000f8e00ff */
[----:B------:R-:W-:Y:S04]  /*61a0*/  USEL UR12, UR6, UR4, !UP1 ;  /* 0x00000004060c7287 */ /* 0x000fe8000c800000 */
[----:B------:R-:W-:Y:S01]  /*61b0*/  UIADD3 UR9, UPT, UPT, -UR12, URZ, URZ ;  /* 0x000000ff0c097290 */ /* 0x000fe2000fffe1ff */
[----:B------:R-:W-:Y:S02]  /*61c0*/  @!UP0 UMOV UR4, UR11 ;  /* 0x0000000b00048c82 */ /* 0x000fe40008000000 */
[----:B------:R-:W-:Y:S02]  /*61d0*/  @!UP0 USHF.R.U32.HI UR4, URZ, UR15, UR4 ;  /* 0x0000000fff048299 */ /* 0x000fe40008011604 */
[----:B------:R-:W-:Y:S02]  /*61e0*/  UIMAD UR9, UR42, UR9, UR6 ;  /* 0x000000092a0972a4 */ /* 0x000fe4000f8e0206 */
[----:B------:R-:W-:Y:S02]  /*61f0*/  @!UP0 USEL UR4, UR5, UR4, !UP1 ;  /* 0x0000000405048287 */ /* 0x000fe4000c800000 */
[----:B------:R-:W-:Y:S02]  /*6200*/  UISETP.NE.AND UP1, UPT, UR24, URZ, UPT ;  /* 0x000000ff1800728c */ /* 0x000fe4000bf25270 */
[----:B------:R-:W-:Y:S02]  /*6210*/  @!UP0 UIMAD UR9, UR8, UR9, UR4 ;  /* 0x00000009080982a4 */ /* 0x000fe4000f8e0204 */
[----:B------:R-:W-:Y:S02]  /*6220*/  @!UP0 UIADD3 UR10, UPT, UPT, UR12, -UR4, URZ ;  /* 0x800000040c0a8290 */ /* 0x000fe4000fffe0ff */
[----:B------:R-:W-:Y:S02]  /*6230*/  UIADD3 UR4, UPT, UPT, -UR5, URZ, URZ ;  /* 0x000000ff05047290 */ /* 0x000fe4000fffe1ff */
[----:B------:R-:W-:Y:S02]  /*6240*/  UIADD3 UR8, UPT, UPT, -UR6, URZ, URZ ;  /* 0x000000ff06087290 */ /* 0x000fe4000fffe1ff */
[----:B------:R-:W-:Y:S02]  /*6250*/  @!UP0 UIMAD UR6, UR10, UR42, UR5 ;  /* 0x0000002a0a0682a4 */ /* 0x000fe4000f8e0205 */
[----:B------:R-:W-:Y:S02]  /*6260*/  UIMAD UR13, UR16, UR4, UR13 ;  /* 0x00000004100d72a4 */ /* 0x000fe4000f8e020d */
[----:B------:R-:W-:Y:S01]  /*6270*/  UIMAD UR7, UR30, UR8, UR7 ;  /* 0x000000081e0772a4 */ /* 0x000fe2000f8e0207 */
[----:B------:R-:W-:Y:S02]  /*6280*/  @!UP0 UMOV UR5, UR9 ;  /* 0x0000000900058c82 */ /* 0x000fe40008000000 */
[----:B------:R-:W-:Y:S02]  /*6290*/  UIMAD UR13, UR5, UR16, UR13 ;  /* 0x00000010050d72a4 */ /* 0x000fe4000f8e020d */
[----:B------:R-:W-:Y:S11]  /*62a0*/  UIMAD UR7, UR6, UR30, UR7 ;  /* 0x0000001e060772a4 */ /* 0x000ff6000f8e0207 */
[----:B------:R-:W-:Y:S01]  /*62b0*/  @!UPT UIADD3 URZ, UPT, UPT, URZ, URZ, URZ ;  /* 0x000000fffffff290 */ /* 0x000fe2000fffe0ff */
.L_x_125:
[----:B------:R-:W3:Y:S01]  /*62c0*/  @!UP3 LDCU.128 UR20, c[0x0][0xb10] ;  /* 0x00016200ff14b7ac */ /* 0x000ee20008000c00 */
[----:B------:R-:W-:Y:S02]  /*62d0*/  ISETP.NE.U32.AND P0, PT, RZ, UR26, PT ;  /* 0x0000001aff007c0c */ /* 0x000fe4000bf05070 */
[----:B------:R-:W-:Y:S02]  /*62e0*/  SHF.L.U32 R2, R11, 0x1f, RZ ;  /* 0x0000001f0b027819 */ /* 0x000fe400000006ff */
[----:B------:R-:W-:Y:S01]  /*62f0*/  ISETP.NE.AND.EX P0, PT, RZ, UR27, PT, P0 ;  /* 0x0000001bff007c0c */ /* 0x000fe2000bf05300 */
[----:B------:R-:W4:Y:S01]  /*6300*/  @!UP3 LDCU UR5, c[0x0][0xb0c] ;  /* 0x00016180ff05b7ac */ /* 0x000f220008000800 */
[----:B---3--:R-:W-:Y:S07]  /*6310*/  UIMAD.WIDE.U32 UR8, UR13, UR20, URZ ;  /* 0x000000140d0872a5 */ /* 0x008fee000f8e00ff */
[----:B------:R-:W-:Y:S01]  /*6320*/  @!UP3 UMOV UR4, UR9 ;  /* 0x000000090004bc82 */ /* 0x000fe20008000000 */
[----:B----4-:R-:W-:Y:S02]  /*6330*/  @!UP3 UISETP.NE.AND UP0, UPT, UR5, 0x1, UPT ;  /* 0x000000010500b88c */ /* 0x010fe4000bf05270 */
[----:B------:R-:W-:Y:S02]  /*6340*/  @!UP3 USHF.R.U32.HI UR4, URZ, UR21, UR4 ;  /* 0x00000015ff04b299 */ /* 0x000fe40008011604 */
[----:B------:R-:W-:Y:S02]  /*6350*/  UIMAD.WIDE.U32 UR8, UR7, UR23, URZ ;  /* 0x00000017070872a5 */ /* 0x000fe4000f8e00ff */
[----:B------:R-:W-:Y:S02]  /*6360*/  @!UP3 USEL UR10, UR13, UR4, !UP0 ;  /* 0x000000040d0ab287 */ /* 0x000fe4000c000000 */
[----:B------:R-:W-:Y:S03]  /*6370*/  @!UP3 UISETP.NE.AND UP0, UPT, UR22, 0x1, UPT ;  /* 0x000000011600b88c */ /* 0x000fe6000bf05270 */
[----:B------:R-:W-:Y:S02]  /*6380*/  @!UP3 UMOV UR6, UR9 ;  /* 0x000000090006bc82 */ /* 0x000fe40008000000 */
[----:B------:R-:W3:Y:S02]  /*6390*/  @!UP3 LDCU UR4, c[0x0][0xb20] ;  /* 0x00016400ff04b7ac */ /* 0x000ee40008000800 */
[----:B---3--:R-:W-:Y:S04]  /*63a0*/  @!UP3 USHF.R.U32.HI UR6, URZ, UR4, UR6 ;  /* 0x00000004ff06b299 */ /* 0x008fe80008011606 */
[----:B------:R-:W-:Y:S04]  /*63b0*/  @!UP3 USEL UR6, UR7, UR6, !UP0 ;  /* 0x000000060706b287 */ /* 0x000fe8000c000000 */
[----:B------:R-:W-:Y:S02]  /*63c0*/  @!UP3 UIADD3 UR4, UPT, UPT, -UR10, UR6, URZ ;  /* 0x000000060a04b290 */ /* 0x000fe4000fffe1ff */
[----:B------:R-:W-:Y:S02]  /*63d0*/  @!UP3 UIADD3 UR6, UPT, UPT, UR10, -UR6, URZ ;  /* 0x800000060a06b290 */ /* 0x000fe4000fffe0ff */
[----:B------:R-:W-:Y:S02]  /*63e0*/  @!UP3 UIMAD UR13, UR4, UR5, UR13 ;  /* 0x00000005040db2a4 */ /* 0x000fe4000f8e020d */
[----:B------:R-:W-:Y:S01]  /*63f0*/  @!UP3 UIMAD UR7, UR6, UR22, UR7 ;  /* 0x000000160607b2a4 */ /* 0x000fe2000f8e0207 */
[----:B------:R-:W-:Y:S11]  /*6400*/  BRA.U UP4, `(.L_x_126) ;  /* 0x0000000104107547 */ /* 0x000ff6000b800000 */
[----:B------:R-:W-:Y:S04]  /*6410*/  MOV R3, UR37 ;  /* 0x0000002500037c02 */ /* 0x000fe80008000f00 */
[----:B------:R-:W-:Y:S04]  /*6420*/  SHF.L.U32 R3, R3, 0x1f, RZ ;  /* 0x0000001f03037819 */ /* 0x000fe800000006ff */
[----:B------:R-:W3:Y:S02]  /*6430*/  SYNCS.PHASECHK.TRANS64.TRYWAIT P1, [UR17+0x2a8], R3 ;  /* 0x0002a803ff0075a7 */ /* 0x000ee40008021111 */
[----:B---3--:R-:W-:Y:S05]  /*6440*/  @!P1 BRA `(.L_x_127) ;  /* 0x0000004000589947 */ /* 0x008fea0003800000 */
.L_x_126:
[----:B------:R-:W-:Y:S05]  /*6450*/  BRA.U !UP6, `(.L_x_128) ;  /* 0x000000010e387547 */ /* 0x000fea000b800000 */
[----:B------:R-:W-:Y:S01]  /*6460*/  UPLOP3.LUT UP1, UPT, UPT, UPT, UP5, 0x80, 0x8 ;  /* 0x000000000008789c */ /* 0x000fe20003f2f050 */
[----:B--2---:R-:W-:Y:S01]  /*6470*/  HFMA2 R0, -RZ, RZ, 0, 5.9604644775390625e-08 ;  /* 0x00000001ff007431 */ /* 0x004fe200000001ff */
[----:B------:R-:W2:Y:S01]  /*6480*/  LDCU.64 UR8, c[0x0][0x358] ;  /* 0x00006b00ff0877ac */ /* 0x000ea20008000a00 */
[----:B------:R-:W-:Y:S03]  /*6490*/  IMAD.MOV.U32 R147, RZ, RZ, 0x1 ;  /* 0x00000001ff937424 */ /* 0x000fe600078e00ff */
[----:B------:R-:W-:Y:S05]  /*64a0*/  PLOP3.LUT P1, PT, PT, PT, UP1, 0x80, 0x8 ;  /* 0x000000000008781c */ /* 0x000fea0003f2f018 */
[----:B------:R-:W3:Y:S01]  /*64b0*/  @UP1 LDCU.64 UR4, c[0x0][0x888] ;  /* 0x00011100ff0417ac */ /* 0x000ee20008000a00 */
[----:B------:R-:W-:Y:S07]  /*64c0*/  @UP1 UIMAD UR6, UR36, UR26, URZ ;  /* 0x0000001a240612a4 */ /* 0x000fee000f8e02ff */
[----:B------:R-:W-:Y:S01]  /*64d0*/  @!P1 PRMT R147, R0, 0x7610, R147 ;  /* 0x0000761000939816 */ /* 0x000fe20000000093 */
[----:B---3--:R-:W-:Y:S06]  /*64e0*/  @UP1 UIMAD.WIDE UR4, UR6, 0x4, UR4 ;  /* 0x00000004060418a5 */ /* 0x008fec000f8e0204 */
[----:B-----5:R-:W-:Y:S01]  /*64f0*/  IMAD.U32 R72, RZ, RZ, UR4 ;  /* 0x00000004ff487e24 */ /* 0x020fe2000f8e00ff */
[----:B------:R-:W-:Y:S04]  /*6500*/  MOV R73, UR5 ;  /* 0x0000000500497c02 */ /* 0x000fe80008000f00 */
[----:B------:R-:W3:Y:S01]  /*6510*/  @!UP1 LDCU UR4, c[0x0][0x880] ;  /* 0x00011000ff0497ac */ /* 0x000ee20008000800 */
[----:B--2---:R4:W5:Y:S02]  /*6520*/  @P1 LDG.E R72, desc[UR8][R72.64] ;  /* 0x0000000848481981 */ /* 0x004964000c1e1900 */
[----:B---34-:R-:W-:Y:S07]  /*6530*/  @!P1 IMAD.U32 R72, RZ, RZ, UR4 ;  /* 0x00000004ff489e24 */ /* 0x018fee000f8e00ff */
.L_x_128:
[----:B-----5:R-:W-:Y:S01]  /*6540*/  @!P0 ISETP.EQ.AND P2, PT, R72, RZ, PT ;  /* 0x000000ff4800820c */ /* 0x020fe20003f42270 */
[----:B------:R-:W-:Y:S01]  /*6550*/  @!UPT UIADD3 URZ, UPT, UPT, URZ, URZ, URZ ;  /* 0x000000fffffff290 */ /* 0x000fe2000fffe0ff */
[----:B------:R-:W-:Y:S11]  /*6560*/  @!P0 BRA `(.L_x_129) ;  /* 0x0000000000148947 */ /* 0x000ff60003800000 */
[----:B------:R-:W-:Y:S02]  /*6570*/  LOP3.LUT P0, RZ, R147, 0xff, RZ, 0xc0, !PT ;  /* 0x000000ff93ff7812 */ /* 0x000fe4000780c0ff */
[----:B------:R-:W-:Y:S04]  /*6580*/  PLOP3.LUT P2, PT, PT, PT, UP1, 0x80, 0x8 ;  /* 0x000000000008781c */ /* 0x000fe80003f4f018 */
[----:B------:R-:W-:Y:S07]  /*6590*/  PLOP3.LUT P2, PT, P2, PT, PT, 0x8, 0x80 ;  /* 0x000000000080781c */ /* 0x000fee000174e170 */
[----:B------:R-:W-:Y:S11]  /*65a0*/  @P0 ISETP.EQ.AND P2, PT, R72, RZ, PT ;  /* 0x000000ff4800020c */ /* 0x000ff60003f42270 */
[----:B------:R-:W-:Y:S02]  /*65b0*/  @!UPT UIADD3 URZ, UPT, UPT, URZ, URZ, URZ ;  /* 0x000000fffffff290 */ /* 0x000fe4000fffe0ff */
.L_x_129:
[----:B------:R-:W3:Y:S01]  /*65c0*/  SYNCS.PHASECHK.TRANS64.TRYWAIT P0, [UR17+0x298], R2 ;  /* 0x00029802ff0075a7 */ /* 0x000ee20008001111 */
[----:B------:R-:W-:Y:S02]  /*65d0*/  ELECT P1, URZ, PT ;  /* 0x0000000000ff782f */ /* 0x000fe40003820000 */
[----:B------:R-:W-:Y:S01]  /*65e0*/  IADD3 R10, PT, PT, R10, 0x1, RZ ;  /* 0x000000010a0a7810 */ /* 0x000fe20007ffe0ff */
[----:B---3--:R-:W-:Y:S10]  /*65f0*/  @!P0 BRA `(.L_x_130) ;  /* 0x0000004000048947 */ /* 0x008ff40003800000 */
.L_x_258:
[----:B------:R-:W-:Y:S01]  /*6600*/  PLOP3.LUT P1, PT, P2, P1, PT, 0xf2, 0x2f ;  /* 0x00000000002f781c */ /* 0x000fe20001723e72 */
[----:B------:R-:W-:Y:S01]  /*6610*/  UMOV UR18, 0x0 ;  /* 0x0000000000127882 */ /* 0x000fe20000000000 */
[----:B------:R-:W-:Y:S01]  /*6620*/  UMOV UR19, 0x10000000 ;  /* 0x1000000000137882 */ /* 0x000fe20000000000 */
[----:B------:R-:W-:Y:S01]  /*6630*/  UMOV UR12, UR36 ;  /* 0x00000024000c7c82 */ /* 0x000fe20008000000 */
[----:B------:R-:W-:Y:S01]  /*6640*/  LOP3.LUT R11, R11, 0x1, RZ, 0x3c, !PT ;  /* 0x000000010b0b7812 */ /* 0x000fe200078e3cff */
[----:B------:R-:W-:Y:S01]  /*6650*/  UMOV UR36, UR25 ;  /* 0x0000001900247c82 */ /* 0x000fe20008000000 */
[----:B------:R-:W-:Y:S07]  /*6660*/  UPLOP3.LUT UP4, UPT, UPT, UPT, UPT, 0x80, 0x8 ;  /* 0x000000000008789c */ /* 0x000fee0003f8f070 */
[----:B--2---:R-:W-:Y:S01]  /*6670*/  @!P1 IADD3 R2, P0, PT, R12, 0x580, RZ ;  /* 0x000005800c029810 */ /* 0x004fe20007f1e0ff */
[----:B------:R-:W-:Y:S03]  /*6680*/  VOTEU.ALL UP0, P1 ;  /* 0x0000000000ff7886 */ /* 0x000fe60000800000 */
[----:B------:R-:W-:Y:S01]  /*6690*/  @!P1 R2UR UR5, R2 ;  /* 0x00000000020592ca */ /* 0x000fe200000e0000 */
[----:B------:R-:W-:Y:S01]  /*66a0*/  @!P1 IMAD.X R0, RZ, RZ, R13, P0 ;  /* 0x000000ffff009224 */ /* 0x000fe200000e060d */
[----:B------:R-:W-:Y:S01]  /*66b0*/  @!UP0 USHF.L.U32 UR10, UR46, 0x6, URZ ;  /* 0x000000062e0a8899 */ /* 0x000fe200080006ff */
[----:B------:R-:W-:Y:S01]  /*66c0*/  ISETP.NE.AND P0, PT, R10, 0x2, PT ;  /* 0x000000020a00780c */ /* 0x000fe20003f05270 */
[----:B------:R-:W-:Y:S02]  /*66d0*/  @!UP0 USHF.L.U32 UR11, UR45, 0x7, URZ ;  /* 0x000000072d0b8899 */ /* 0x000fe400080006ff */
[----:B------:R-:W-:Y:S01]  /*66e0*/  @!P1 R2UR UR4, R0 ;  /* 0x00000000000492ca */ /* 0x000fe200000e0000 */
[----:B------:R-:W-:Y:S01]  /*66f0*/  @!UP0 UIADD3 UR8, UPT, UPT, UR17, 0x400, URZ ;  /* 0x0000040011088890 */ /* 0x000fe2000fffe0ff */
[----:B------:R-:W-:Y:S01]  /*6700*/  SEL R0, RZ, 0x1, P0 ;  /* 0x00000001ff007807 */ /* 0x000fe20000000000 */
[----:B------:R-:W-:Y:S01]  /*6710*/  @!UP0 UIADD3 UR9, UPT, UPT, UR17, 0x290, URZ ;  /* 0x0000029011098890 */ /* 0x000fe2000fffe0ff */
[----:B------:R-:W-:Y:S01]  /*6720*/  SEL R10, R10, RZ, P0 ;  /* 0x000000ff0a0a7207 */ /* 0x000fe20000000000 */
[----:B------:R-:W-:Y:S01]  /*6730*/  VOTEU.ALL UP0, P1 ;  /* 0x0000000000ff7886 */ /* 0x000fe20000800000 */
[----:B------:R-:W-:Y:S01]  /*6740*/  LOP3.LUT R9, R9, R0, RZ, 0x3c, !PT ;  /* 0x0000000009097212 */ /* 0x000fe200078e3cff */
[----:B------:R-:W-:Y:S01]  /*6750*/  IMAD.U32 R2, RZ, RZ, UR5 ;  /* 0x00000005ff027e24 */ /* 0x000fe2000f8e00ff */
[----:B------:R-:W-:Y:S02]  /*6760*/  UIADD3 UR46, UPT, UPT, UR7, UR60, URZ ;  /* 0x0000003c072e7290 */ /* 0x000fe4000fffe0ff */
[----:B------:R-:W-:Y:S03]  /*6770*/  UIADD3 UR45, UPT, UPT, UR13, UR57, URZ ;  /* 0x000000390d2d7290 */ /* 0x000fe6000fffe0ff */
[----:B------:R-:W-:Y:S01]  /*6780*/  IMAD.U32 R3, RZ, RZ, UR4 ;  /* 0x00000004ff037e24 */ /* 0x000fe2000f8e00ff */
[----:B------:R-:W-:Y:S04]  /*6790*/  @!P1 R2UR UR4, R2 ;  /* 0x00000000020492ca */ /* 0x000fe800000e0000 */
[----:B------:R-:W-:Y:S11]  /*67a0*/  @!P1 R2UR UR5, R3 ;  /* 0x00000000030592ca */ /* 0x000ff600000e0000 */
[----:B------:R-:W-:Y:S02]  /*67b0*/  @!UPT UIADD3 URZ, UPT, UPT, URZ, URZ, URZ ;  /* 0x000000fffffff290 */ /* 0x000fe4000fffe0ff */
[----:B------:R2:W-:Y:S01]  /*67c0*/  @!UP0 UTMALDG.3D [UR8], [UR4], desc[UR18] ;  /* 0x00001208040085b4 */ /* 0x0005e20008011000 */
[----:B------:R2:W-:Y:S01]  /*67d0*/  @!P1 SYNCS.ARRIVE.TRANS64.RED.A0TR RZ, [UR17+0x290], R8 ;  /* 0x00029008ffff99a7 */ /* 0x0005e20008300411 */
[----:B------:R-:W-:Y:S01]  /*67e0*/  SYNCS.ARRIVE.TRANS64.RED.A1T0 RZ, [UR55], RZ ;  /* 0x000000ffffff79a7 */ /* 0x000fe20008100437 */
[----:B------:R-:W-:Y:S05]  /*67f0*/  BRA.U UP2, `(.L_x_131) ;  /* 0xfffffff502747547 */ /* 0x000fea000b83ffff */
[----:B------:R-:W-:Y:S07]  /*6800*/  MOV R0, UR17 ;  /* 0x0000001100007c02 */ /* 0x000fee0008000f00 */
.L_x_132:
[----:B---3--:R-:W-:-:S04]  /*6810*/  SHF.L.U32 R2, R11, 0x1f, RZ ;  /* 0x0000001f0b027819 */ /* 0x008fc800000006ff */
[----:B------:R3:W4:Y:S03]  /*6820*/  SYNCS.PHASECHK.TRANS64.TRYWAIT P0, [R0+URZ+0x298], R2 ;  /* 0x00029802000075a7 */ /* 0x00072600080011ff */
[----:B----4-:R-:W-:Y:S05]  /*6830*/  @!P0 NANOSLEEP.SYNCS 0x989680 ;  /* 0x009896800000895d */ /* 0x010fea0003900000 */
[----:B------:R-:W4:Y:S02]  /*6840*/  @!P0 SYNCS.PHASECHK.TRANS64 P0, [R0+URZ+0x298], R2 ;  /* 0x00029802000085a7 */ /* 0x000f2400080010ff */
[----:B-12-4-:R-:W-:Y:S05]  /*6850*/  @P0 EXIT ;  /* 0x000000000000094d */ /* 0x016fea0003800000 */
[----:B------:R-:W-:Y:S05]  /*6860*/  BRA `(.L_x_132) ;  /* 0xfffffffc00e87947 */ /* 0x000fea000383ffff */
.L_x_123:
[----:B------:R-:W-:-:S06]  /*6870*/  UISETP.GE.AND UP0, UPT, UR20, 0x4, UPT ;  /* 0x000000041400788c */ /* 0x000fcc000bf06270 */
[----:B------:R-:W-:-:S13]  /*6880*/  PLOP3.LUT P0, PT, PT, PT, UP0, 0x80, 0x8 ;  /* 0x000000000008781c */ /* 0x000fda0003f0f008 */
[----:B-1----:R-:W-:Y:S05]  /*6890*/  @!P0 EXIT ;  /* 0x000000000000894d */ /* 0x002fea0003800000 */
[----:B------:R-:W-:Y:S01]  /*68a0*/  BAR.SYNC.DEFER_BLOCKING 0x6, 0xa0 ;  /* 0x0182800000007b1d */ /* 0x000fe20000010000 */
[C---:B------:R-:W-:Y:S01]  /*68b0*/  IMAD.SHL.U32 R146, R142.reuse, 0x40, RZ ;  /* 0x000000408e927824 */ /* 0x040fe200078e00ff */
[C---:B------:R-:W-:Y:S01]  /*68c0*/  R2P PR, R142.reuse, 0x6 ;  /* 0x000000068e007804 */ /* 0x040fe20000000000 */
[----:B------:R-:W-:Y:S02]  /*68d0*/  IMAD.SHL.U32 R4, R142, 0x8, RZ ;  /* 0x000000088e047824 */ /* 0x000fe400078e00ff */
[----:B------:R-:W-:Y:S02]  /*68e0*/  HFMA2 R68, -RZ, RZ, 0, 0 ;  /* 0x00000000ff447431 */ /* 0x000fe400000001ff */
[----:B------:R-:W-:Y:S01]  /*68f0*/  IMAD.MOV.U32 R144, RZ, RZ, 0x20 ;  /* 0x00000020ff907424 */ /* 0x000fe200078e00ff */
[----:B------:R-:W-:Y:S01]  /*6900*/  UMOV UR44, 0x400 ;  /* 0x00000400002c7882 */ /* 0x000fe20000000000 */
[----:B------:R-:W1:Y:S01]  /*6910*/  LDC.64 R138, c[0x0][0x888] ;  /* 0x00022200ff8a7b82 */ /* 0x000e620000000a00 */
[----:B------:R-:W-:Y:S01]  /*6920*/  ULEA UR44, UR55, UR44, 0x18 ;  /* 0x0000002c372c7291 */ /* 0x000fe2000f8ec0ff */
[----:B------:R-:W-:Y:S01]  /*6930*/  LOP3.LUT R5, R146, 0x180, RZ, 0xc0, !PT ;  /* 0x0000018092057812 */ /* 0x000fe200078ec0ff */
[----:B------:R-:W-:Y:S01]  /*6940*/  IMAD.MOV.U32 R145, RZ, RZ, 0x10 ;  /* 0x00000010ff917424 */ /* 0x000fe200078e00ff */
[----:B------:R-:W-:Y:S01]  /*6950*/  SEL R144, R144, 0xffffffe0, !P2 ;  /* 0xffffffe090907807 */ /* 0x000fe20005000000 */
[----:B------:R-:W-:Y:S01]  /*6960*/  IMAD.U32 R69, R142, 0x10000, RZ ;  /* 0x000100008e457824 */ /* 0x000fe200078e00ff */
[----:B------:R-:W-:Y:S01]  /*6970*/  LOP3.LUT R4, R5, 0x30, R4, 0xf8, !PT ;  /* 0x0000003005047812 */ /* 0x000fe200078ef804 */
[----:B------:R-:W-:Y:S01]  /*6980*/  UIADD3 UR4, UPT, UPT, UR44, 0x2400, URZ ;  /* 0x000024002c047890 */ /* 0x000fe2000fffe0ff */
[----:B------:R-:W2:Y:S01]  /*6990*/  LDC.64 R140, c[0x0][0x890] ;  /* 0x00022400ff8c7b82 */ /* 0x000ea20000000a00 */
[----:B------:R-:W-:-:S02]  /*69a0*/  SEL R145, R145, 0xfffffff0, !P1 ;  /* 0xfffffff091917807 */ /* 0x000fc40004800000 */
[----:B------:R-:W-:Y:S02]  /*69b0*/  CS2R R152, SRZ ;  /* 0x0000000000987805 */ /* 0x000fe4000001ff00 */
[----:B------:R-:W-:Y:S02]  /*69c0*/  LOP3.LUT R146, R4, 0x1e40, R146, 0xf8, !PT ;  /* 0x00001e4004927812 */ /* 0x000fe400078ef892 */
[----:B------:R-:W-:Y:S02]  /*69d0*/  CS2R R150, SRZ ;  /* 0x0000000000967805 */ /* 0x000fe4000001ff00 */
[----:B------:R-:W-:Y:S01]  /*69e0*/  SHF.R.U32.HI R143, RZ, 0x4, R144 ;  /* 0x00000004ff8f7819 */ /* 0x000fe20000011690 */
[----:B------:R-:W-:Y:S01]  /*69f0*/  IMAD.U32 R154, RZ, RZ, UR4 ;  /* 0x00000004ff9a7e24 */ /* 0x000fe2000f8e00ff */
[----:B------:R-:W-:Y:S01]  /*6a00*/  LOP3.LUT R69, R69, 0x600000, RZ, 0xc0, !PT ;  /* 0x0060000045457812 */ /* 0x000fe200078ec0ff */
[----:B------:R-:W3:Y:S01]  /*6a10*/  LDC.64 R136, c[0x0][0x8b0] ;  /* 0x00022c00ff887b82 */ /* 0x000ee20000000a00 */
[----:B------:R-:W4:Y:S01]  /*6a20*/  LDS R0, [UR44+0x360] ;  /* 0x0003602cff007984 */ /* 0x000f220008000800 */
[----:B------:R-:W-:Y:S01]  /*6a30*/  VIADD R4, R146, UR44 ;  /* 0x0000002c92047c36 */ /* 0x000fe20008000000 */
[C---:B------:R-:W-:Y:S01]  /*6a40*/  LEA.HI R143, R145.reuse, R143, RZ, 0x1c ;  /* 0x0000008f918f7211 */ /* 0x040fe200078fe0ff */
[----:B------:R-:W1:Y:S02]  /*6a50*/  LDCU UR53, c[0x0][0x370] ;  /* 0x00006e00ff3577ac */ /* 0x000e640008000800 */
[--C-:B------:R-:W-:Y:S01]  /*6a60*/  IMAD.IADD R145, R145, 0x1, R4.reuse ;  /* 0x0000000191917824 */ /* 0x100fe200078e0204 */
[----:B------:R-:W-:Y:S01]  /*6a70*/  IADD3 R144, PT, PT, R144, R4, RZ ;  /* 0x0000000490907210 */ /* 0x000fe20007ffe0ff */
[----:B------:R-:W1:Y:S01]  /*6a80*/  LDC.64 R134, c[0x0][0x8a8] ;  /* 0x00022a00ff867b82 */ /* 0x000e620000000a00 */
[----:B------:R-:W-:Y:S01]  /*6a90*/  IMAD R143, R143, 0x10, R4 ;  /* 0x000000108f8f7824 */ /* 0x000fe200078e0204 */
[----:B------:R-:W1:Y:S01]  /*6aa0*/  LDCU.64 UR62, c[0x0][0x348] ;  /* 0x00006900ff3e77ac */ /* 0x000e620008000a00 */
[----:B------:R-:W1:Y:S01]  /*6ab0*/  LDCU UR43, c[0x0][0xb0c] ;  /* 0x00016180ff2b77ac */ /* 0x000e620008000800 */
[----:B------:R-:W1:Y:S01]  /*6ac0*/  LDCU UR39, c[0x0][0xb30] ;  /* 0x00016600ff2777ac */ /* 0x000e620008000800 */
[----:B------:R-:W1:Y:S01]  /*6ad0*/  LDCU.64 UR58, c[0x0][0x888] ;  /* 0x00011100ff3a77ac */ /* 0x000e620008000a00 */
[----:B------:R-:W1:Y:S01]  /*6ae0*/  LDCU.64 UR40, c[0x0][0xb28] ;  /* 0x00016500ff2877ac */ /* 0x000e620008000a00 */
[----:B------:R-:W1:Y:S01]  /*6af0*/  LDCU.128 UR48, c[0x0][0xb10] ;  /* 0x00016200ff3077ac */ /* 0x000e620008000c00 */
[----:B------:R-:W1:Y:S01]  /*6b00*/  LDCU UR52, c[0x0][0x374] ;  /* 0x00006e80ff3477ac */ /* 0x000e620008000800 */
[----:B------:R-:W-:Y:S01]  /*6b10*/  UIADD3 UR56, UPT, UPT, UR44, 0x400, URZ ;  /* 0x000004002c387890 */ /* 0x000fe2000fffe0ff */
[----:B--2-4-:R-:W-:-:S11]  /*6b20*/  IMAD.IADD R69, R0, 0x1, R69 ;  /* 0x0000000100457824 */ /* 0x014fd600078e0245 */
.L_x_150:
[----:B------:R-:W-:Y:S02]  /*6b30*/  LEA R3, R150, UR44, 0x3 ;  /* 0x0000002c96037c11 */ /* 0x000fe4000f8e18ff */
[----:B------:R-:W-:Y:S02]  /*6b40*/  SHF.L.U32 R0, R152, 0x1f, RZ ;  /* 0x0000001f98007819 */ /* 0x000fe400000006ff */
[----:B------:R-:W-:Y:S02]  /*6b50*/  LEA R4, R150, UR44, 0x4 ;  /* 0x0000002c96047c11 */ /* 0x000fe4000f8e20ff */
[----:B--2---:R-:W2:Y:S02]  /*6b60*/  SYNCS.PHASECHK.TRANS64.TRYWAIT P0, [R3+URZ+0x2b0], R0 ;  /* 0x0002b000030075a7 */ /* 0x004ea400080011ff */
[----:B-12---:R-:W-:Y:S05]  /*6b70*/  @!P0 BRA `(.L_x_133) ;  /* 0x0000003800bc8947 */ /* 0x006fea0003800000 */
.L_x_259:
[----:B------:R-:W4:Y:S01]  /*6b80*/  LDS.128 R4, [R4+0x340] ;  /* 0x0003400004047984 */ /* 0x000f220000000c00 */
[----:B------:R-:W-:Y:S01]  /*6b90*/  UISETP.GE.AND UP0, UPT, UR42, 0x1, UPT ;  /* 0x000000012a00788c */ /* 0x000fe2000bf06270 */
[----:B------:R-:W-:Y:S01]  /*6ba0*/  @!PT LDS RZ, [RZ] ;  /* 0x00000000fffff984 */ /* 0x000fe20000000800 */
[----:B------:R-:W-:Y:S01]  /*6bb0*/  @!PT LDS RZ, [RZ] ;  /* 0x00000000fffff984 */ /* 0x000fe20000000800 */
[----:B------:R-:W-:Y:S01]  /*6bc0*/  @!PT LDS RZ, [RZ] ;  /* 0x00000000fffff984 */ /* 0x000fe20000000800 */
[----:B------:R-:W-:Y:S01]  /*6bd0*/  @!PT LDS RZ, [RZ] ;  /* 0x00000000fffff984 */ /* 0x000fe20000000800 */
[----:B------:R1:W-:Y:S06]  /*6be0*/  MEMBAR.ALL.CTA ;  /* 0x0000000000007992 */ /* 0x0003ec0000008000 */
[----:B-1----:R-:W1:Y:S01]  /*6bf0*/  FENCE.VIEW.ASYNC.S ;  /* 0x00000000000073c6 */ /* 0x002e620000000000 */
[----:B----4-:R-:W-:Y:S11]  /*6c00*/  LOP3.LUT P0, RZ, R6, 0x1, RZ, 0xc0, !PT ;  /* 0x0000000106ff7812 */ /* 0x010ff6000780c0ff */
[----:B------:R-:W-:Y:S02]  /*6c10*/  @!UPT UIADD3 URZ, UPT, UPT, URZ, URZ, URZ ;  /* 0x000000fffffff290 */ /* 0x000fe4000fffe0ff */
[----:B-1----:R-:W-:Y:S01]  /*6c20*/  VOTEU.ANY UP1, P0 ;  /* 0x0000000000ff7886 */ /* 0x002fe20000020100 */
[----:B------:R-:W-:Y:S01]  /*6c30*/  PLOP3.LUT P0, PT, PT, PT, UP1, 0x80, 0x8 ;  /* 0x000000000008781c */ /* 0x000fe20003f0f018 */
[----:B------:R-:W-:Y:S11]  /*6c40*/  UP2UR UR47, UPR, URZ, 0x2 ;  /* 0x00000002ff2f7883 */ /* 0x000ff60008000000 */
[----:B------:R-:W-:Y:S01]  /*6c50*/  @!UPT UIADD3 URZ, UPT, UPT, URZ, URZ, URZ ;  /* 0x000000fffffff290 */ /* 0x000fe2000fffe0ff */
        /* <DEDUP_REMOVED lines=13> */
[----:B------:R-:W2:Y:S01]  /*6d30*/  LDCU UR12, c[0x0][0xb20] ;  /* 0x00016400ff0c77ac */ /* 0x000ea20008000800 */
[----:B------:R-:W-:Y:S02]  /*6d40*/  UIMAD.WIDE.U32 UR4, UR52, UR51, URZ ;  /* 0x00000033340472a5 */ /* 0x000fe4000f8e00ff */
[----:B------:R-:W-:Y:S02]  /*6d50*/  UIMAD.WIDE.U32 UR6, UR53, UR48, URZ ;  /* 0x00000030350672a5 */ /* 0x000fe4000f8e00ff */
[----:B------:R-:W-:Y:S02]  /*6d60*/  UISETP.NE.AND UP0, UPT, UR50, 0x1, UPT ;  /* 0x000000013200788c */ /* 0x000fe4000bf05270 */
[----:B------:R-:W-:Y:S02]  /*6d70*/  UIMAD.WIDE.U32 UR8, UR37, UR51, URZ ;  /* 0x00000033250872a5 */ /* 0x000fe4000f8e00ff */
[----:B------:R-:W-:Y:S02]  /*6d80*/  UIMAD.WIDE.U32 UR10, UR38, UR48, URZ ;  /* 0x00000030260a72a5 */ /* 0x000fe4000f8e00ff */
[----:B------:R-:W-:Y:S02]  /*6d90*/  UISETP.NE.AND UP1, UPT, UR43, 0x1, UPT ;  /* 0x000000012b00788c */ /* 0x000fe4000bf25270 */
[----:B------:R-:W-:Y:S01]  /*6da0*/  UISETP.NE.AND UP2, UPT, UR42, 0x1, UPT ;  /* 0x000000012a00788c */ /* 0x000fe2000bf45270 */
[----:B------:R-:W-:Y:S02]  /*6db0*/  UMOV UR4, UR5 ;  /* 0x0000000500047c82 */ /* 0x000fe40008000000 */
[----:B--2---:R-:W-:Y:S03]  /*6dc0*/  USHF.R.U32.HI UR5, URZ, UR12, UR4 ;  /* 0x0000000cff057299 */ /* 0x004fe60008011604 */
[----:B------:R-:W-:Y:S02]  /*6dd0*/  UMOV UR4, UR7 ;  /* 0x0000000700047c82 */ /* 0x000fe40008000000 */
[----:B------:R-:W-:Y:S02]  /*6de0*/  USHF.R.U32.HI UR7, URZ, UR49, UR4 ;  /* 0x00000031ff077299 */ /* 0x000fe40008011604 */
[----:B------:R-:W-:Y:S02]  /*6df0*/  USEL UR4, UR52, UR5, !UP0 ;  /* 0x0000000534047287 */ /* 0x000fe4000c000000 */
[----:B------:R-:W-:Y:S01]  /*6e00*/  USEL UR7, UR53, UR7, !UP1 ;  /* 0x0000000735077287 */ /* 0x000fe2000c800000 */
[----:B------:R-:W-:Y:S01]  /*6e10*/  UMOV UR5, UR9 ;  /* 0x0000000900057c82 */ /* 0x000fe20008000000 */
[----:B------:R-:W-:Y:S02]  /*6e20*/  UIMAD.WIDE.U32 UR8, UR4, UR40, URZ ;  /* 0x00000028040872a5 */ /* 0x000fe4000f8e00ff */
[----:B------:R-:W-:Y:S03]  /*6e30*/  USHF.R.U32.HI UR6, URZ, UR12, UR5 ;  /* 0x0000000cff067299 */ /* 0x000fe60008011605 */
[----:B------:R-:W-:Y:S01]  /*6e40*/  UMOV UR5, UR11 ;  /* 0x0000000b00057c82 */ /* 0x000fe20008000000 */
[----:B------:R-:W-:Y:S02]  /*6e50*/  UIMAD.WIDE.U32 UR10, UR7, UR40, URZ ;  /* 0x00000028070a72a5 */ /* 0x000fe4000f8e00ff */
[----:B------:R-:W-:Y:S02]  /*6e60*/  USHF.R.U32.HI UR12, URZ, UR49, UR5 ;  /* 0x00000031ff0c7299 */ /* 0x000fe40008011605 */
[----:B------:R-:W-:Y:S01]  /*6e70*/  USEL UR6, UR37, UR6, !UP0 ;  /* 0x0000000625067287 */ /* 0x000fe2000c000000 */
[----:B------:R-:W-:Y:S02]  /*6e80*/  UMOV UR5, UR9 ;  /* 0x0000000900057c82 */ /* 0x000fe40008000000 */
[----:B------:R-:W-:Y:S01]  /*6e90*/  UMOV UR10, UR11 ;  /* 0x0000000b000a7c82 */ /* 0x000fe20008000000 */
[----:B------:R-:W-:Y:S02]  /*6ea0*/  @UP2 USHF.R.U32.HI UR4, URZ, UR41, UR5 ;  /* 0x00000029ff042299 */ /* 0x000fe40008011605 */
[----:B------:R-:W-:Y:S02]  /*6eb0*/  @UP2 USHF.R.U32.HI UR7, URZ, UR41, UR10 ;  /* 0x00000029ff072299 */ /* 0x000fe4000801160a */
[----:B------:R-:W-:Y:S02]  /*6ec0*/  UIMAD UR4, UR42, UR4, URZ ;  /* 0x000000042a0472a4 */ /* 0x000fe4000f8e02ff */
[----:B------:R-:W-:Y:S02]  /*6ed0*/  UIMAD.WIDE.U32 UR10, UR6, UR40, URZ ;  /* 0x00000028060a72a5 */ /* 0x000fe4000f8e00ff */
[----:B------:R-:W-:Y:S02]  /*6ee0*/  USEL UR5, UR38, UR12, !UP1 ;  /* 0x0000000c26057287 */ /* 0x000fe4000c800000 */
[----:B------:R-:W-:Y:S02]  /*6ef0*/  UIMAD UR8, UR42, UR7, URZ ;  /* 0x000000072a0872a4 */ /* 0x000fe4000f8e02ff */
[----:B------:R-:W-:Y:S03]  /*6f00*/  UISETP.GE.AND UP0, UPT, UR6, UR4, UPT ;  /* 0x000000040600728c */ /* 0x000fe6000bf06270 */
[----:B------:R-:W-:Y:S01]  /*6f10*/  UMOV UR4, UR11 ;  /* 0x0000000b00047c82 */ /* 0x000fe20008000000 */
[----:B------:R-:W-:Y:S02]  /*6f20*/  UISETP.GE.OR UP0, UPT, UR5, UR8, UP0 ;  /* 0x000000080500728c */ /* 0x000fe40008706670 */
[----:B------:R-:W-:Y:S02]  /*6f30*/  USHF.R.U32.HI UR4, URZ, UR41, UR4 ;  /* 0x00000029ff047299 */ /* 0x000fe40008011604 */
[----:B------:R-:W-:Y:S02]  /*6f40*/  UIMAD.WIDE.U32 UR8, UR5, UR40, URZ ;  /* 0x00000028050872a5 */ /* 0x000fe4000f8e00ff */
[----:B------:R-:W-:Y:S02]  /*6f50*/  USEL UR11, UR6, UR4, !UP2 ;  /* 0x00000004060b7287 */ /* 0x000fe4000d000000 */
[----:B------:R-:W-:Y:S02]  /*6f60*/  UIADD3 UR8, UPT, UPT, -UR5, URZ, URZ ;  /* 0x000000ff05087290 */ /* 0x000fe4000fffe1ff */
[----:B------:R-:W-:Y:S01]  /*6f70*/  UIADD3 UR10, UPT, UPT, -UR11, URZ, URZ ;  /* 0x000000ff0b0a7290 */ /* 0x000fe2000fffe1ff */
[----:B------:R-:W-:Y:S01]  /*6f80*/  @!UP0 UMOV UR4, UR9 ;  /* 0x0000000900048c82 */ /* 0x000fe20008000000 */
[----:B------:R-:W-:Y:S02]  /*6f90*/  UIADD3 UR9, UPT, UPT, -UR6, URZ, URZ ;  /* 0x000000ff06097290 */ /* 0x000fe4000fffe1ff */
[----:B------:R-:W-:Y:S02]  /*6fa0*/  @!UP0 USHF.R.U32.HI UR4, URZ, UR41, UR4 ;  /* 0x00000029ff048299 */ /* 0x000fe40008011604 */
[----:B------:R-:W-:Y:S02]  /*6fb0*/  UIMAD UR10, UR42, UR10, UR6 ;  /* 0x0000000a2a0a72a4 */ /* 0x000fe4000f8e0206 */
[----:B------:R-:W-:Y:S04]  /*6fc0*/  @!UP0 USEL UR4, UR5, UR4, !UP2 ;  /* 0x0000000405048287 */ /* 0x000fe8000d000000 */
[----:B------:R-:W-:Y:S02]  /*6fd0*/  @!UP0 UIMAD UR10, UR7, UR10, UR4 ;  /* 0x0000000a070a82a4 */ /* 0x000fe4000f8e0204 */
[----:B------:R-:W-:Y:S02]  /*6fe0*/  @!UP0 UIADD3 UR11, UPT, UPT, UR11, -UR4, URZ ;  /* 0x800000040b0b8290 */ /* 0x000fe4000fffe0ff */
[----:B------:R-:W-:Y:S02]  /*6ff0*/  UIMAD UR7, UR43, UR8, UR38 ;  /* 0x000000082b0772a4 */ /* 0x000fe4000f8e0226 */
[----:B------:R-:W-:Y:S02]  /*7000*/  @!UP0 UIMAD UR6, UR11, UR42, UR5 ;  /* 0x0000002a0b0682a4 */ /* 0x000fe4000f8e0205 */
[----:B------:R-:W-:Y:S01]  /*7010*/  UIMAD UR4, UR50, UR9, UR37 ;  /* 0x00000009320472a4 */ /* 0x000fe2000f8e0225 */
[----:B------:R-:W-:Y:S02]  /*7020*/  @!UP0 UMOV UR5, UR10 ;  /* 0x0000000a00058c82 */ /* 0x000fe40008000000 */
[----:B------:R-:W-:Y:S02]  /*7030*/  UIMAD UR38, UR5, UR43, UR7 ;  /* 0x0000002b052672a4 */ /* 0x000fe4000f8e0207 */
[----:B------:R-:W-:Y:S11]  /*7040*/  UIMAD UR37, UR6, UR50, UR4 ;  /* 0x00000032062572a4 */ /* 0x000ff6000f8e0204 */
[----:B------:R-:W-:Y:S01]  /*7050*/  @!UPT UIADD3 URZ, UPT, UPT, URZ, URZ, URZ ;  /* 0x000000fffffff290 */ /* 0x000fe2000fffe0ff */
.L_x_134:
[----:B------:R-:W-:Y:S01]  /*7060*/  UISETP.NE.AND UP0, UPT, UR39, 0x1, UPT ;  /* 0x000000012700788c */ /* 0x000fe2000bf05270 */
[----:B------:R-:W-:Y:S10]  /*7070*/  IADD3 R150, PT, PT, R150, 0x1, RZ ;  /* 0x0000000196967810 */ /* 0x000ff40007ffe0ff */
[----:B------:R-:W2:Y:S01]  /*7080*/  @!UP0 LDCU.128 UR12, c[0x0][0xb10] ;  /* 0x00016200ff0c87ac */ /* 0x000ea20008000c00 */
[----:B------:R-:W4:Y:S01]  /*7090*/  @!UP0 LDCU UR5, c[0x0][0xb0c] ;  /* 0x00016180ff0587ac */ /* 0x000f220008000800 */
[----:B------:R-:W3:Y:S01]  /*70a0*/  @!UP0 LDCU UR10, c[0x0][0xb20] ;  /* 0x00016400ff0a87ac */ /* 0x000ee20008000800 */
[----:B--2---:R-:W-:Y:S02]  /*70b0*/  UIMAD.WIDE.U32 UR8, UR38, UR12, URZ ;  /* 0x0000000c260872a5 */ /* 0x004fe4000f8e00ff */
[----:B------:R-:W-:Y:S02]  /*70c0*/  UIMAD.WIDE.U32 UR6, UR37, UR15, URZ ;  /* 0x0000000f250672a5 */ /* 0x000fe4000f8e00ff */
[----:B------:R-:W-:Y:S03]  /*70d0*/  @!UP0 UISETP.NE.AND UP1, UPT, UR14, 0x1, UPT ;  /* 0x000000010e00888c */ /* 0x000fe6000bf25270 */
[----:B------:R-:W-:Y:S01]  /*70e0*/  @!UP0 UMOV UR4, UR9 ;  /* 0x0000000900048c82 */ /* 0x000fe20008000000 */
[----:B----4-:R-:W-:Y:S02]  /*70f0*/  @!UP0 UISETP.NE.AND UP2, UPT, UR5, 0x1, UPT ;  /* 0x000000010500888c */ /* 0x010fe4000bf45270 */
[----:B------:R-:W-:Y:S01]  /*7100*/  @!UP0 USHF.R.U32.HI UR4, URZ, UR13, UR4 ;  /* 0x0000000dff048299 */ /* 0x000fe20008011604 */
[----:B------:R-:W-:Y:S02]  /*7110*/  @!UP0 UMOV UR6, UR7 ;  /* 0x0000000700068c82 */ /* 0x000fe40008000000 */
[----:B---3--:R-:W-:Y:S02]  /*7120*/  @!UP0 USHF.R.U32.HI UR6, URZ, UR10, UR6 ;  /* 0x0000000aff068299 */ /* 0x008fe40008011606 */
[----:B------:R-:W-:Y:S02]  /*7130*/  @!UP0 USEL UR7, UR38, UR4, !UP2 ;  /* 0x0000000426078287 */ /* 0x000fe4000d000000 */
[----:B------:R-:W-:Y:S04]  /*7140*/  @!UP0 USEL UR6, UR37, UR6, !UP1 ;  /* 0x0000000625068287 */ /* 0x000fe8000c800000 */
[----:B------:R-:W-:Y:S02]  /*7150*/  @!UP0 UIADD3 UR4, UPT, UPT, -UR7, UR6, URZ ;  /* 0x0000000607048290 */ /* 0x000fe4000fffe1ff */
[----:B------:R-:W-:Y:S02]  /*7160*/  @!UP0 UIADD3 UR6, UPT, UPT, UR7, -UR6, URZ ;  /* 0x8000000607068290 */ /* 0x000fe4000fffe0ff */
[----:B------:R-:W-:Y:S02]  /*7170*/  @!UP0 UIMAD UR38, UR4, UR5, UR38 ;  /* 0x00000005042682a4 */ /* 0x000fe4000f8e0226 */
[----:B------:R-:W-:Y:S02]  /*7180*/  @!UP0 UIMAD UR37, UR6, UR14, UR37 ;  /* 0x0000000e062582a4 */ /* 0x000fe4000f8e0225 */
[----:B------:R-:W-:Y:S09]  /*7190*/  ULOP3.LUT UP0, URZ, UR56, 0x1b0, URZ, 0xc0, !UPT ;  /* 0x000001b038ff7892 */ /* 0x000ff2000f80c0ff */
[----:B------:R-:W-:Y:S05]  /*71a0*/  BRA.U !UP0, `(.L_x_135) ;  /* 0x0000000108407547 */ /* 0x000fea000b800000 */
[----:B------:R-:W2:Y:S01]  /*71b0*/  LDCU.64 UR8, c[0x4][0x80] ;  /* 0x01001000ff0877ac */ /* 0x000ea20008000a00 */
[----:B------:R-:W-:Y:S01]  /*71c0*/  MOV R3, 0x0 ;  /* 0x0000000000037802 */ /* 0x000fe20000000f00 */
[----:B------:R-:W-:Y:S02]  /*71d0*/  HFMA2 R12, -RZ, RZ, 0, 5.9604644775390625e-08 ;  /* 0x00000001ff0c7431 */ /* 0x000fe400000001ff */
[----:B------:R-:W-:Y:S02]  /*71e0*/  IMAD.MOV.U32 R8, RZ, RZ, 0x70 ;  /* 0x00000070ff087424 */ /* 0x000fe400078e00ff */
[----:B------:R-:W-:Y:S01]  /*71f0*/  IMAD.MOV.U32 R13, RZ, RZ, RZ ;  /* 0x000000ffff0d7224 */ /* 0x000fe200078e00ff */
[----:B------:R-:W3:Y:S01]  /*7200*/  LDCU.64 UR6, c[0x4][0x88] ;  /* 0x01001100ff0677ac */ /* 0x000ee20008000a00 */
[----:B------:R-:W4:Y:S01]  /*7210*/  LDC.64 R2, c[0x4][R3] ;  /* 0x0100000003027b82 */ /* 0x000f220000000a00 */
[----:B------:R-:W1:Y:S01]  /*7220*/  LDCU.64 UR4, c[0x4][0x8] ;  /* 0x01000100ff0477ac */ /* 0x000e620008000a00 */
[----:B--2---:R-:W-:Y:S01]  /*7230*/  MOV R5, UR9 ;  /* 0x0000000900057c02 */ /* 0x004fe20008000f00 */
[----:B------:R-:W-:Y:S01]  /*7240*/  IMAD.U32 R4, RZ, RZ, UR8 ;  /* 0x00000008ff047e24 */ /* 0x000fe2000f8e00ff */
[----:B---3--:R-:W-:Y:S01]  /*7250*/  MOV R7, UR7 ;  /* 0x0000000700077c02 */ /* 0x008fe20008000f00 */
[----:B------:R-:W-:Y:S01]  /*7260*/  IMAD.U32 R6, RZ, RZ, UR6 ;  /* 0x00000006ff067e24 */ /* 0x000fe2000f8e00ff */
[----:B-1----:R-:W-:Y:S01]  /*7270*/  MOV R11, UR5 ;  /* 0x00000005000b7c02 */ /* 0x002fe20008000f00 */
[----:B------:R-:W-:Y:S02]  /*7280*/  IMAD.U32 R10, RZ, RZ, UR4 ;  /* 0x00000004ff0a7e24 */ /* 0x000fe4000f8e00ff */
[----:B------:R-:W-:Y:S07]  /*7290*/  LEPC R20, `(.L_x_135) ;  /* 0x000000001014794e */ /* 0x000fee0000000000 */
[----:B----45:R-:W-:Y:S05]  /*72a0*/  CALL.ABS.NOINC R2 ;  /* 0x0000000002007343 */ /* 0x030fea0003c00000 */
.L_x_135:
[----:B------:R-:W-:Y:S01]  /*72b0*/  LOP3.LUT P0, RZ, R154, 0x1b0, RZ, 0xc0, !PT ;  /* 0x000001b09aff7812 */ /* 0x000fe2000780c0ff */
[----:B------:R-:W-:Y:S11]  /*72c0*/  BSSY.RECONVERGENT B6, `(.L_x_136) ;  /* 0x0000013000067945 */ /* 0x000ff60003800200 */
[----:B------:R-:W-:Y:S01]  /*72d0*/  @!UPT UIADD3 URZ, UPT, UPT, URZ, URZ, URZ ;  /* 0x000000fffffff290 */ /* 0x000fe2000fffe0ff */
[----:B------:R-:W-:Y:S05]  /*72e0*/  @!P0 BRA `(.L_x_137) ;  /* 0x0000000000408947 */ /* 0x000fea0003800000 */
        /* <DEDUP_REMOVED lines=16> */
.L_x_137:
[----:B------:R-:W-:Y:S05]  /*73f0*/  BSYNC.RECONVERGENT B6 ;  /* 0x0000000000067941 */ /* 0x000fea0003800200 */
.L_x_136:
[----:B------:R-:W-:Y:S01]  /*7400*/  ISETP.NE.U32.AND P3, PT, R140, RZ, PT ;  /* 0x000000ff8c00720c */ /* 0x000fe20003f65070 */
[----:B------:R-:W-:Y:S01]  /*7410*/  UISETP.NE.AND UP1, UPT, UR61, URZ, UPT ;  /* 0x000000ff3d00728c */ /* 0x000fe2000bf25270 */
[----:B------:R-:W-:Y:S02]  /*7420*/  ISETP.NE.U32.AND P4, PT, R136, RZ, PT ;  /* 0x000000ff8800720c */ /* 0x000fe40003f85070 */
[----:B------:R-:W-:Y:S02]  /*7430*/  ISETP.NE.AND.EX P3, PT, R141, RZ, PT, P3 ;  /* 0x000000ff8d00720c */ /* 0x000fe40003f65330 */
[----:B------:R-:W-:Y:S02]  /*7440*/  PLOP3.LUT P1, PT, PT, PT, PT, 0x8, 0x80 ;  /* 0x000000000080781c */ /* 0x000fe40003f2e170 */
[----:B------:R-:W-:Y:S02]  /*7450*/  PLOP3.LUT P0, PT, PT, PT, UP1, 0x80, 0x8 ;  /* 0x000000000008781c */ /* 0x000fe40003f0f018 */
[----:B------:R-:W-:Y:S02]  /*7460*/  ISETP.NE.AND.EX P4, PT, R137, RZ, PT, P4 ;  /* 0x000000ff8900720c */ /* 0x000fe40003f85340 */
[----:B------:R-:W2:Y:S09]  /*7470*/  @UP1 LDCU.64 UR4, c[0x0][0x888] ;  /* 0x00011100ff0417ac */ /* 0x000eb20008000a00 */
[----:B------:R-:W-:Y:S01]  /*7480*/  @P0 PLOP3.LUT P1, PT, P3, PT, PT, 0x80, 0x8 ;  /* 0x000000000008081c */ /* 0x000fe20001f2f070 */
[----:B--2---:R-:W-:Y:S04]  /*7490*/  @UP1 UISETP.NE.U32.AND UP0, UPT, UR4, URZ, UPT ;  /* 0x000000ff0400128c */ /* 0x004fe8000bf05070 */
[----:B------:R-:W-:Y:S04]  /*74a0*/  @UP1 UISETP.NE.AND.EX UP0, UPT, UR5, URZ, UPT, UP0 ;  /* 0x000000ff0500128c */ /* 0x000fe8000bf05300 */
[----:B------:R-:W-:Y:S01]  /*74b0*/  @UP1 USEL UR4, URZ, 0xffffffff, UP0 ;  /* 0xffffffffff041887 */ /* 0x000fe20008000000 */
[----:B------:R-:W-:Y:S11]  /*74c0*/  @!P3 BRA `(.L_x_138) ;  /* 0x000000000030b947 */ /* 0x000ff60003800000 */
[----:B------:R-:W-:Y:S01]  /*74d0*/  ISETP.NE.U32.AND P2, PT, R138, RZ, PT ;  /* 0x000000ff8a00720c */ /* 0x000fe20003f45070 */
[----:B------:R-:W2:Y:S01]  /*74e0*/  LDCU.64 UR6, c[0x0][0x358] ;  /* 0x00006b00ff0677ac */ /* 0x000ea20008000a00 */
[----:B------:R-:W-:Y:S02]  /*74f0*/  IMAD.MOV.U32 R147, RZ, RZ, 0x1 ;  /* 0x00000001ff937424 */ /* 0x000fe400078e00ff */
[----:B------:R-:W-:Y:S11]  /*7500*/  ISETP.NE.AND.EX P2, PT, R139, RZ, PT, P2 ;  /* 0x000000ff8b00720c */ /* 0x000ff60003f45320 */
[----:B------:R-:W-:Y:S02]  /*7510*/  @!UPT UIADD3 URZ, UPT, UPT, URZ, URZ, URZ ;  /* 0x000000fffffff290 */ /* 0x000fe4000fffe0ff */
[----:B------:R-:W3:Y:S01]  /*7520*/  @P2 LDC.64 R2, c[0x0][0x888] ;  /* 0x00022200ff022b82 */ /* 0x000ee20000000a00 */
[----:B-1----:R-:W-:Y:S04]  /*7530*/  @P2 IMAD R0, R140, UR36, RZ ;  /* 0x000000248c002c24 */ /* 0x002fe8000f8e02ff */
[----:B---3--:R-:W-:Y:S04]  /*7540*/  @P2 IMAD.WIDE R2, R0, 0x4, R2 ;  /* 0x0000000400022825 */ /* 0x008fe800078e0202 */
[----:B------:R-:W-:Y:S01]  /*7550*/  HFMA2 R0, -RZ, RZ, 0, 5.9604644775390625e-08 ;  /* 0x00000001ff007431 */ /* 0x000fe200000001ff */
[----:B--2--5:R2:W5:Y:S04]  /*7560*/  @P2 LDG.E R72, desc[UR6][R2.64] ;  /* 0x0000000602482981 */ /* 0x024568000c1e1900 */
[----:B------:R-:W-:Y:S01]  /*7570*/  @!P2 PRMT R147, R0, 0x7610, R147 ;  /* 0x000076100093a816 */ /* 0x000fe20000000093 */
[----:B--2---:R-:W3:Y:S06]  /*7580*/  @!P2 LDC R72, c[0x0][0x880] ;  /* 0x00022000ff48ab82 */ /* 0x004eec0000000800 */
.L_x_138:
[----:B------:R-:W-:Y:S05]  /*7590*/  @!P4 BRA `(.L_x_139) ;  /* 0x000000000024c947 */ /* 0x000fea0003800000 */
[----:B------:R-:W-:Y:S01]  /*75a0*/  ISETP.NE.U32.AND P2, PT, R134, RZ, PT ;  /* 0x000000ff8600720c */ /* 0x000fe20003f45070 */
[----:B------:R-:W2:Y:S03]  /*75b0*/  LDCU.64 UR6, c[0x0][0x358] ;  /* 0x00006b00ff0677ac */ /* 0x000ea60008000a00 */
[----:B------:R-:W-:Y:S11]  /*75c0*/  ISETP.NE.AND.EX P2, PT, R135, RZ, PT, P2 ;  /* 0x000000ff8700720c */ /* 0x000ff60003f45320 */
[----:B------:R-:W-:Y:S02]  /*75d0*/  @!UPT UIADD3 URZ, UPT, UPT, URZ, URZ, URZ ;  /* 0x000000fffffff290 */ /* 0x000fe4000fffe0ff */
[----:B------:R-:W4:Y:S01]  /*75e0*/  @P2 LDC.64 R2, c[0x0][0x8a8] ;  /* 0x00022a00ff022b82 */ /* 0x000f220000000a00 */
[----:B-1----:R-:W-:Y:S04]  /*75f0*/  @P2 IMAD R0, R136, UR36, RZ ;  /* 0x0000002488002c24 */ /* 0x002fe8000f8e02ff */
[----:B----4-:R-:W-:Y:S05]  /*7600*/  @P2 IMAD.WIDE R2, R0, 0x4, R2 ;  /* 0x0000000400022825 */ /* 0x010fea00078e0202 */
[----:B--2--5:R2:W5:Y:S02]  /*7610*/  @P2 LDG.E R70, desc[UR6][R2.64] ;  /* 0x0000000602462981 */ /* 0x024564000c1e1900 */
[----:B--2---:R-:W4:Y:S02]  /*7620*/  @!P2 LDC R70, c[0x0][0x8a0] ;  /* 0x00022800ff46ab82 */ /* 0x004f240000000800 */
.L_x_139:
[----:B---3-5:R-:W-:Y:S01]  /*7630*/  @P0 ISETP.NE.AND P4, PT, R72, RZ, PT ;  /* 0x000000ff4800020c */ /* 0x028fe20003f85270 */
[----:B-1----:R-:W-:Y:S01]  /*7640*/  IMAD.U32 R0, RZ, RZ, UR4 ;  /* 0x00000004ff007e24 */ /* 0x002fe2000f8e00ff */
[----:B------:R-:W-:Y:S01]  /*7650*/  @P0 LOP3.LUT P2, RZ, R147, 0xff, RZ, 0xc0, !PT ;  /* 0x000000ff93ff0812 */ /* 0x000fe2000784c0ff */
[----:B------:R-:W-:Y:S01]  /*7660*/  BSSY B1, `(.L_x_140) ;  /* 0x000003d000017945 */ /* 0x000fe20003800000 */
[----:B------:R-:W-:Y:S02]  /*7670*/  @P0 SEL R2, RZ, 0xffffffff, P4 ;  /* 0xffffffffff020807 */ /* 0x000fe40002000000 */
[----:B------:R-:W-:Y:S02]  /*7680*/  CS2R R90, SRZ ;  /* 0x00000000005a7805 */ /* 0x000fe4000001ff00 */
[----:B------:R-:W-:Y:S02]  /*7690*/  LEA R149, R68, UR44, 0x3 ;  /* 0x0000002c44957c11 */ /* 0x000fe4000f8e18ff */
[----:B------:R-:W-:Y:S02]  /*76a0*/  CS2R R88, SRZ ;  /* 0x0000000000587805 */ /* 0x000fe4000001ff00 */
[----:B------:R-:W-:Y:S02]  /*76b0*/  @P1 SEL R2, R0, R2, !P2 ;  /* 0x0000000200021207 */ /* 0x000fe40005000000 */
[----:B------:R-:W-:Y:S02]  /*76c0*/  CS2R R86, SRZ ;  /* 0x0000000000567805 */ /* 0x000fe4000001ff00 */
[----:B------:R-:W-:Y:S02]  /*76d0*/  SHF.L.U32 R4, R153, 0x1f, RZ ;  /* 0x0000001f99047819 */ /* 0x000fe400000006ff */
[----:B------:R-:W-:Y:S02]  /*76e0*/  CS2R R84, SRZ ;  /* 0x0000000000547805 */ /* 0x000fe4000001ff00 */
[----:B------:R-:W-:Y:S02]  /*76f0*/  @P0 LOP3.LUT R2, R2, 0x1, RZ, 0xc0, !PT ;  /* 0x0000000102020812 */ /* 0x000fe400078ec0ff */
[----:B------:R-:W-:Y:S02]  /*7700*/  CS2R R82, SRZ ;  /* 0x0000000000527805 */ /* 0x000fe4000001ff00 */
[----:B------:R-:W-:Y:S02]  /*7710*/  PLOP3.LUT P5, PT, PT, PT, PT, 0x8, 0x80 ;  /* 0x000000000080781c */ /* 0x000fe40003fae170 */
[----:B------:R-:W-:Y:S02]  /*7720*/  CS2R R80, SRZ ;  /* 0x0000000000507805 */ /* 0x000fe4000001ff00 */
[----:B------:R-:W-:Y:S01]  /*7730*/  ISETP.NE.U32.OR P1, PT, R2, 0x1, !P0 ;  /* 0x000000010200780c */ /* 0x000fe20004725470 */
[----:B------:R-:W-:Y:S01]  /*7740*/  IMAD R2, R68, 0x40, R69 ;  /* 0x0000004044027824 */ /* 0x000fe200078e0245 */
[----:B------:R-:W-:Y:S02]  /*7750*/  CS2R R18, SRZ ;  /* 0x0000000000127805 */ /* 0x000fe4000001ff00 */
[----:B------:R-:W-:Y:S09]  /*7760*/  CS2R R16, SRZ ;  /* 0x0000000000107805 */ /* 0x000ff2000001ff00 */
[----:B------:R-:W-:Y:S04]  /*7770*/  @P1 SHF.L.U32 R0, R151, 0x1f, RZ ;  /* 0x0000001f97001819 */ /* 0x000fe800000006ff */
[----:B------:R-:W1:Y:S01]  /*7780*/  @P1 SYNCS.PHASECHK.TRANS64.TRYWAIT P0, [UR44+0x290], R0 ;  /* 0x00029000ff0015a7 */ /* 0x000e62000800112c */
[----:B------:R2:W3:Y:S01]  /*7790*/  SYNCS.PHASECHK.TRANS64.TRYWAIT P4, [R149+URZ+0x2d0], R4 ;  /* 0x0002d004950075a7 */ /* 0x0004e200080811ff */
[----:B-1----:R-:W-:Y:S01]  /*77a0*/  @P1 PLOP3.LUT P5, PT, P0, PT, PT, 0x8, 0x80 ;  /* 0x000000000080181c */ /* 0x002fe200007ae170 */
[----:B------:R-:W-:Y:S01]  /*77b0*/  @!UPT UIADD3 URZ, UPT, UPT, URZ, URZ, URZ ;  /* 0x000000fffffff290 */ /* 0x000fe2000fffe0ff */
[----:B--23--:R-:W-:Y:S11]  /*77c0*/  @!P1 BRA `(.L_x_141) ;  /* 0x0000000000989947 */ /* 0x00cff60003800000 */
[----:B------:R-:W-:Y:S01]  /*77d0*/  ISETP.NE.U32.AND P0, PT, RZ, UR58, PT ;  /* 0x0000003aff007c0c */ /* 0x000fe2000bf05070 */
[----:B------:R-:W-:Y:S01]  /*77e0*/  BSSY B0, `(.L_x_142) ;  /* 0x0000016000007945 */ /* 0x000fe20003800000 */
[----:B------:R-:W-:Y:S02]  /*77f0*/  ISETP.NE.AND P2, PT, R72, RZ, PT ;  /* 0x000000ff4800720c */ /* 0x000fe40003f45270 */
[----:B------:R-:W-:Y:S02]  /*7800*/  CS2R R18, SRZ ;  /* 0x0000000000127805 */ /* 0x000fe4000001ff00 */
[----:B------:R-:W-:Y:S02]  /*7810*/  ISETP.NE.AND.EX P0, PT, RZ, UR59, PT, P0 ;  /* 0x0000003bff007c0c */ /* 0x000fe4000bf05300 */
[----:B------:R-:W-:Y:S02]  /*7820*/  CS2R R16, SRZ ;  /* 0x0000000000107805 */ /* 0x000fe4000001ff00 */
[----:B------:R-:W-:Y:S02]  /*7830*/  LOP3.LUT P1, RZ, R147, 0xff, RZ, 0xc0, !PT ;  /* 0x000000ff93ff7812 */ /* 0x000fe4000782c0ff */
[----:B------:R-:W-:Y:S02]  /*7840*/  CS2R R82, SRZ ;  /* 0x0000000000527805 */ /* 0x000fe4000001ff00 */
[----:B------:R-:W-:Y:S02]  /*7850*/  SEL R0, RZ, 0xffffffff, P2 ;  /* 0xffffffffff007807 */ /* 0x000fe40001000000 */
[----:B------:R-:W-:Y:S02]  /*7860*/  CS2R R80, SRZ ;  /* 0x0000000000507805 */ /* 0x000fe4000001ff00 */
[----:B------:R-:W-:Y:S02]  /*7870*/  SEL R3, RZ, 0xffffffff, P0 ;  /* 0xffffffffff037807 */ /* 0x000fe40000000000 */
[----:B------:R-:W-:Y:S02]  /*7880*/  CS2R R86, SRZ ;  /* 0x0000000000567805 */ /* 0x000fe4000001ff00 */
[----:B------:R-:W-:Y:S02]  /*7890*/  CS2R R84, SRZ ;  /* 0x0000000000547805 */ /* 0x000fe4000001ff00 */
[----:B------:R-:W-:Y:S02]  /*78a0*/  CS2R R90, SRZ ;  /* 0x00000000005a7805 */ /* 0x000fe4000001ff00 */
[----:B------:R-:W-:Y:S02]  /*78b0*/  @P3 SEL R0, R3, R0, !P1 ;  /* 0x0000000003003207 */ /* 0x000fe40004800000 */
[----:B------:R-:W-:Y:S02]  /*78c0*/  CS2R R88, SRZ ;  /* 0x0000000000587805 */ /* 0x000fe4000001ff00 */
[----:B------:R-:W-:Y:S04]  /*78d0*/  LOP3.LUT R0, R0, 0x1, RZ, 0xc0, !PT ;  /* 0x0000000100007812 */ /* 0x000fe800078ec0ff */
[----:B------:R-:W-:Y:S01]  /*78e0*/  ISETP.NE.U32.AND P0, PT, R0, 0x1, PT ;  /* 0x000000010000780c */ /* 0x000fe20003f05070 */
[----:B------:R-:W-:Y:S01]  /*78f0*/  @!UPT UIADD3 URZ, UPT, UPT, URZ, URZ, URZ ;  /* 0x000000fffffff290 */ /* 0x000fe2000fffe0ff */
[----:B------:R-:W-:Y:S11]  /*7900*/  @!P5 BRA `(.L_x_143) ;  /* 0x00000000000cd947 */ /* 0x000ff60003800000 */
[----:B------:R-:W-:Y:S04]  /*7910*/  SHF.L.U32 R3, R151, 0x1f, RZ ;  /* 0x0000001f97037819 */ /* 0x000fe800000006ff */
[----:B------:R-:W1:Y:S02]  /*7920*/  SYNCS.PHASECHK.TRANS64.TRYWAIT P1, [UR44+0x290], R3 ;  /* 0x00029003ff0075a7 */ /* 0x000e64000802112c */
[----:B-1----:R-:W-:Y:S05]  /*7930*/  @!P1 BRA `(.L_x_144) ;  /* 0x0000002c00609947 */ /* 0x002fea0003800000 */
.L_x_143:
[----:B------:R-:W-:Y:S05]  /*7940*/  BSYNC B0 ;  /* 0x0000000000007941 */ /* 0x000fea0003800000 */
.L_x_142:
[----:B------:R2:W3:Y:S01]  /*7950*/  @P0 LDS.128 R16, [R146+UR44+0x400] ;  /* 0x0004002c92100984 */ /* 0x0004e20008000c00 */
[----:B------:R-:W-:Y:S01]  /*7960*/  UIADD3 UR4, UPT, UPT, UR44, 0x298, URZ ;  /* 0x000002982c047890 */ /* 0x000fe2000fffe0ff */
[----:B------:R-:W-:Y:S02]  /*7970*/  LOP3.LUT R151, R151, 0x1, RZ, 0x3c, !PT ;  /* 0x0000000197977812 */ /* 0x000fe400078e3cff */
[----:B------:R2:W1:Y:S01]  /*7980*/  @P0 LDS.128 R80, [R145+0x400] ;  /* 0x0004000091500984 */ /* 0x0004620000000c00 */
[----:B------:R-:W-:Y:S03]  /*7990*/  UPRMT UR4, UR55, 0x654, UR4 ;  /* 0x0000065437047896 */ /* 0x000fe60008000004 */
[----:B------:R2:W1:Y:S04]  /*79a0*/  @P0 LDS.128 R84, [R144+0x400] ;  /* 0x0004000090540984 */ /* 0x0004680000000c00 */
[----:B------:R2:W1:Y:S01]  /*79b0*/  @P0 LDS.128 R88, [R143+0x400] ;  /* 0x000400008f580984 */ /* 0x0004620000000c00 */
[----:B------:R-:W-:Y:S01]  /*79c0*/  @!PT LDS RZ, [RZ] ;  /* 0x00000000fffff984 */ /* 0x000fe20000000800 */
[----:B------:R-:W-:Y:S01]  /*79d0*/  @!PT LDS RZ, [RZ] ;  /* 0x00000000fffff984 */ /* 0x000fe20000000800 */
[----:B------:R-:W-:Y:S01]  /*79e0*/  @!PT LDS RZ, [RZ] ;  /* 0x00000000fffff984 */ /* 0x000fe20000000800 */
[----:B------:R-:W-:Y:S01]  /*79f0*/  @!PT LDS RZ, [RZ] ;  /* 0x00000000fffff984 */ /* 0x000fe20000000800 */
[----:B------:R5:W-:Y:S06]  /*7a00*/  MEMBAR.ALL.CTA ;  /* 0x0000000000007992 */ /* 0x000bec0000008000 */
[----:B-----5:R-:W5:Y:S02]  /*7a10*/  FENCE.VIEW.ASYNC.S ;  /* 0x00000000000073c6 */ /* 0x020f640000000000 */
[----:B-----5:R-:W-:Y:S01]  /*7a20*/  SYNCS.ARRIVE.TRANS64.RED.A1T0 RZ, [UR4], RZ ;  /* 0x000000ffffff79a7 */ /* 0x020fe20008100404 */
.L_x_141:
[----:B------:R-:W-:Y:S05]  /*7a30*/  BSYNC B1 ;  /* 0x0000000000017941 */ /* 0x000fea0003800000 */
.L_x_140:
[----:B-1----:R-:W-:Y:S04]  /*7a40*/  SHF.R.U32.HI R0, RZ, 0x15, R2 ;  /* 0x00000015ff007819 */ /* 0x002fe80000011602 */
[----:B------:R-:W-:Y:S01]  /*7a50*/  LOP3.LUT P0, RZ, R0, 0x3, R148, 0x48, !PT ;  /* 0x0000000300ff7812 */ /* 0x000fe20007804894 */
[----:B------:R-:W-:Y:S01]  /*7a60*/  @!UPT UIADD3 URZ, UPT, UPT, URZ, URZ, URZ ;  /* 0x000000fffffff290 */ /* 0x000fe2000fffe0ff */
[----:B------:R-:W-:Y:S11]  /*7a70*/  @P4 BRA `(.L_x_145) ;  /* 0x0000000000084947 */ /* 0x000ff60003800000 */
[----:B------:R-:W1:Y:S02]  /*7a80*/  SYNCS.PHASECHK.TRANS64.TRYWAIT P1, [R149+URZ+0x2d0], R4 ;  /* 0x0002d004950075a7 */ /* 0x000e6400080211ff */
[----:B-1----:R-:W-:Y:S05]  /*7a90*/  @!P1 BRA `(.L_x_146) ;  /* 0x0000002c00209947 */ /* 0x002fea0003800000 */
.L_x_145:
[----:B------:R-:W-:Y:S05]  /*7aa0*/  @!P0 BRA `(.L_x_147) ;  /* 0x0000000000408947 */ /* 0x000fea0003800000 */
[----:B------:R-:W1:Y:S01]  /*7ab0*/  LDCU.64 UR8, c[0x4][0x70] ;  /* 0x01000e00ff0877ac */ /* 0x000e620008000a00 */
[----:B------:R-:W-:Y:S01]  /*7ac0*/  MOV R15, 0x0 ;  /* 0x00000000000f7802 */ /* 0x000fe20000000f00 */
[----:B------:R-:W-:Y:S02]  /*7ad0*/  HFMA2 R12, -RZ, RZ, 0, 5.9604644775390625e-08 ;  /* 0x00000001ff0c7431 */ /* 0x000fe400000001ff */
[----:B------:R-:W-:Y:S02]  /*7ae0*/  IMAD.MOV.U32 R8, RZ, RZ, 0x192 ;  /* 0x00000192ff087424 */ /* 0x000fe400078e00ff */
[----:B------:R-:W-:Y:S01]  /*7af0*/  IMAD.MOV.U32 R13, RZ, RZ, RZ ;  /* 0x000000ffff0d7224 */ /* 0x000fe200078e00ff */
[----:B------:R-:W5:Y:S01]  /*7b00*/  LDCU.64 UR6, c[0x4][0x78] ;  /* 0x01000f00ff0677ac */ /* 0x000f620008000a00 */
[----:B------:R-:W2:Y:S01]  /*7b10*/  LDC.64 R14, c[0x4][R15] ;  /* 0x010000000f0e7b82 */ /* 0x000ea20000000a00 */
[----:B------:R-:W3:Y:S01]  /*7b20*/  LDCU.64 UR4, c[0x4][0x10] ;  /* 0x01000200ff0477ac */ /* 0x000ee20008000a00 */
[----:B-1----:R-:W-:Y:S01]  /*7b30*/  MOV R5, UR9 ;  /* 0x0000000900057c02 */ /* 0x002fe20008000f00 */
[----:B------:R-:W-:Y:S01]  /*7b40*/  IMAD.U32 R4, RZ, RZ, UR8 ;  /* 0x00000008ff047e24 */ /* 0x000fe2000f8e00ff */
[----:B-----5:R-:W-:Y:S01]  /*7b50*/  MOV R7, UR7 ;  /* 0x0000000700077c02 */ /* 0x020fe20008000f00 */
[----:B------:R-:W-:Y:S01]  /*7b60*/  IMAD.U32 R6, RZ, RZ, UR6 ;  /* 0x00000006ff067e24 */ /* 0x000fe2000f8e00ff */
[----:B---3--:R-:W-:Y:S01]  /*7b70*/  MOV R11, UR5 ;  /* 0x00000005000b7c02 */ /* 0x008fe20008000f00 */
[----:B------:R-:W-:Y:S02]  /*7b80*/  IMAD.U32 R10, RZ, RZ, UR4 ;  /* 0x00000004ff0a7e24 */ /* 0x000fe4000f8e00ff */
[----:B------:R-:W-:Y:S07]  /*7b90*/  LEPC R20, `(.L_x_147) ;  /* 0x000000001014794e */ /* 0x000fee0000000000 */
[----:B--2-4-:R-:W-:Y:S05]  /*7ba0*/  CALL.ABS.NOINC R14 ;  /* 0x000000000e007343 */ /* 0x014fea0003c00000 */
.L_x_147:
[----:B------:R-:W-:Y:S01]  /*7bb0*/  LOP3.LUT P0, RZ, R142, 0x60, RZ, 0xc0, !PT ;  /* 0x000000608eff7812 */ /* 0x000fe2000780c0ff */
[----:B------:R-:W-:Y:S05]  /*7bc0*/  WARPSYNC.ALL ;  /* 0x0000000000007948 */ /* 0x000fea0003800000 */
[----:B------:R-:W-:Y:S01]  /*7bd0*/  R2UR UR4, R2 ;  /* 0x00000000020472ca */ /* 0x000fe200000e0000 */
[----:B---3--:R-:W-:Y:S01]  /*7be0*/  IMAD.U32 R129, R18, 0x10000, RZ ;  /* 0x0001000012817824 */ /* 0x008fe200078e00ff */
[----:B------:R-:W-:Y:S01]  /*7bf0*/  PRMT R71, R16, 0x8880, RZ ;  /* 0x0000888010477816 */ /* 0x000fe200000000ff */
[----:B------:R-:W-:Y:S01]  /*7c00*/  IMAD.SHL.U32 R92, R90, 0x100, RZ ;  /* 0x000001005a5c7824 */ /* 0x000fe200078e00ff */
[C---:B------:R-:W-:Y:S01]  /*7c10*/  SHF.L.U32 R73, R16.reuse, 0x10, RZ ;  /* 0x0000001010497819 */ /* 0x040fe200000006ff */
[----:B------:R-:W-:Y:S01]  /*7c20*/  IMAD.U32 R114, R83, 0x10000, RZ ;  /* 0x0001000053727824 */ /* 0x000fe200078e00ff */
[----:B------:R-:W-:Y:S01]  /*7c30*/  SHF.L.U32 R74, R16, 0x8, RZ ;  /* 0x00000008104a7819 */ /* 0x000fe200000006ff */
[----:B------:R-:W-:Y:S01]  /*7c40*/  IMAD.U32 R103, R88, 0x10000, RZ ;  /* 0x0001000058677824 */ /* 0x000fe200078e00ff */
[----:B------:R-:W-:Y:S01]  /*7c50*/  SHF.R.S32.HI R75, RZ, 0x18, R16 ;  /* 0x00000018ff4b7819 */ /* 0x000fe20000011410 */
[----:B------:R-:W-:Y:S01]  /*7c60*/  IMAD.SHL.U32 R122, R80, 0x100, RZ ;  /* 0x00000100507a7824 */ /* 0x000fe200078e00ff */
[----:B------:R-:W-:Y:S01]  /*7c70*/  PRMT R133, R17, 0x8880, RZ ;  /* 0x0000888011857816 */ /* 0x000fe200000000ff */
[----:B------:R-:W-:Y:S01]  /*7c80*/  IMAD.SHL.U32 R107, R85, 0x100, RZ ;  /* 0x00000100556b7824 */ /* 0x000fe200078e00ff */
[C---:B------:R-:W-:Y:S01]  /*7c90*/  SHF.L.U32 R132, R17.reuse, 0x10, RZ ;  /* 0x0000001011847819 */ /* 0x040fe200000006ff */
[----:B------:R-:W-:Y:S01]  /*7ca0*/  BSSY.RECONVERGENT B0, `(.L_x_148) ;  /* 0x0000122000007945 */ /* 0x000fe20003800200 */
[----:B------:R-:W-:Y:S02]  /*7cb0*/  SHF.L.U32 R131, R17, 0x8, RZ ;  /* 0x0000000811837819 */ /* 0x000fe400000006ff */
[----:B------:R-:W-:Y:S02]  /*7cc0*/  SHF.R.S32.HI R76, RZ, 0x18, R17 ;  /* 0x00000018ff4c7819 */ /* 0x000fe40000011411 */
[C---:B------:R-:W-:Y:S02]  /*7cd0*/  PRMT R130, R18.reuse, 0x8880, RZ ;  /* 0x0000888012827816 */ /* 0x040fe400000000ff */
[----:B------:R-:W-:Y:S02]  /*7ce0*/  SHF.L.U32 R128, R18, 0x8, RZ ;  /* 0x0000000812807819 */ /* 0x000fe400000006ff */
[----:B------:R-:W-:Y:S02]  /*7cf0*/  SHF.R.S32.HI R77, RZ, 0x18, R18 ;  /* 0x00000018ff4d7819 */ /* 0x000fe40000011412 */
[C---:B------:R-:W-:Y:S02]  /*7d00*/  PRMT R127, R19.reuse, 0x8880, RZ ;  /* 0x00008880137f7816 */ /* 0x040fe400000000ff */
[C---:B------:R-:W-:Y:S02]  /*7d10*/  SHF.L.U32 R126, R19.reuse, 0x10, RZ ;  /* 0x00000010137e7819 */ /* 0x040fe400000006ff */
[----:B------:R-:W-:Y:S02]  /*7d20*/  SHF.L.U32 R125, R19, 0x8, RZ ;  /* 0x00000008137d7819 */ /* 0x000fe400000006ff */
[----:B------:R-:W-:Y:S02]  /*7d30*/  SHF.R.S32.HI R78, RZ, 0x18, R19 ;  /* 0x00000018ff4e7819 */ /* 0x000fe40000011413 */
[----:B------:R-:W1:Y:S01]  /*7d40*/  LDTM.x64 R4, tmem[UR4] ;  /* 0x00000004000479ee */ /* 0x000e620008340000 */
[----:B------:R-:W-:Y:S01]  /*7d50*/  NOP ;  /* 0x0000000000007918 */ /* 0x000fe20000000000 */
[----:B------:R-:W-:Y:S02]  /*7d60*/  IADD3 R149, PT, PT, R149, 0x2f0, RZ ;  /* 0x000002f095957810 */ /* 0x000fe40007ffe0ff */
[----:B------:R-:W-:Y:S02]  /*7d70*/  SHF.R.S32.HI R73, RZ, 0x18, R73 ;  /* 0x00000018ff497819 */ /* 0x000fe40000011449 */
[----:B------:R-:W-:Y:S02]  /*7d80*/  LOP3.LUT R149, R149, 0xfefffff8, RZ, 0xc0, !PT ;  /* 0xfefffff895957812 */ /* 0x000fe400078ec0ff */
[C---:B------:R-:W-:Y:S02]  /*7d90*/  PRMT R94, R90.reuse, 0x8880, RZ ;  /* 0x000088805a5e7816 */ /* 0x040fe400000000ff */
[----:B-1----:R1:W-:Y:S01]  /*7da0*/  SYNCS.ARRIVE.TRANS64.RED.A1T0 RZ, [R149+URZ], RZ ;  /* 0x000000ff95ff79a7 */ /* 0x0023e200081004ff */
[----:B------:R-:W-:Y:S02]  /*7db0*/  SHF.L.U32 R93, R90, 0x10, RZ ;  /* 0x000000105a5d7819 */ /* 0x000fe400000006ff */
[----:B------:R-:W-:Y:S02]  /*7dc0*/  SHF.R.S32.HI R74, RZ, 0x18, R74 ;  /* 0x00000018ff4a7819 */ /* 0x000fe4000001144a */
[C---:B------:R-:W-:Y:S02]  /*7dd0*/  PRMT R124, R80.reuse, 0x8880, RZ ;  /* 0x00008880507c7816 */ /* 0x040fe400000000ff */
[----:B------:R-:W-:Y:S02]  /*7de0*/  SHF.L.U32 R123, R80, 0x10, RZ ;  /* 0x00000010507b7819 */ /* 0x000fe400000006ff */
[C---:B------:R-:W-:Y:S02]  /*7df0*/  PRMT R121, R81.reuse, 0x8880, RZ ;  /* 0x0000888051797816 */ /* 0x040fe400000000ff */
[----:B------:R-:W-:Y:S02]  /*7e00*/  SHF.R.S32.HI R79, RZ, 0x18, R80 ;  /* 0x00000018ff4f7819 */ /* 0x000fe40000011450 */
[----:B------:R-:W-:Y:S01]  /*7e10*/  SHF.L.U32 R120, R81, 0x10, RZ ;  /* 0x0000001051787819 */ /* 0x000fe200000006ff */
[C---:B----4-:R-:W-:Y:S01]  /*7e20*/  IMAD R0, R70.reuse, R4, RZ ;  /* 0x0000000446007224 */ /* 0x050fe200078e02ff */
[----:B------:R-:W-:Y:S01]  /*7e30*/  SHF.R.S32.HI R4, RZ, 0x18, R132 ;  /* 0x00000018ff047819 */ /* 0x000fe20000011484 */
[C---:B------:R-:W-:Y:S01]  /*7e40*/  IMAD R2, R70.reuse, R5, RZ ;  /* 0x0000000546027224 */ /* 0x040fe200078e02ff */
[----:B------:R-:W-:Y:S01]  /*7e50*/  SHF.R.S32.HI R5, RZ, 0x18, R131 ;  /* 0x00000018ff057819 */ /* 0x000fe20000011483 */
[----:B------:R-:W-:Y:S01]  /*7e60*/  IMAD R3, R70, R6, RZ ;  /* 0x0000000646037224 */ /* 0x000fe200078e02ff */
[----:B------:R-:W-:Y:S01]  /*7e70*/  PRMT R118, R82, 0x8880, RZ ;  /* 0x0000888052767816 */ /* 0x000fe200000000ff */
[-C--:B------:R-:W-:Y:S01]  /*7e80*/  IMAD R0, R71, R72.reuse, R0 ;  /* 0x0000004847007224 */ /* 0x080fe200078e0200 */
[----:B------:R-:W-:Y:S01]  /*7e90*/  SHF.R.S32.HI R80, RZ, 0x18, R81 ;  /* 0x00000018ff507819 */ /* 0x000fe20000011451 */
[----:B------:R-:W-:Y:S01]  /*7ea0*/  IMAD R7, R70, R7, RZ ;  /* 0x0000000746077224 */ /* 0x000fe200078e02ff */
[----:B------:R-:W-:Y:S01]  /*7eb0*/  SHF.L.U32 R117, R82, 0x10, RZ ;  /* 0x0000001052757819 */ /* 0x000fe200000006ff */
[-C--:B------:R-:W-:Y:S01]  /*7ec0*/  IMAD R2, R73, R72.reuse, R2 ;  /* 0x0000004849027224 */ /* 0x080fe200078e0202 */
[----:B------:R-:W-:Y:S01]  /*7ed0*/  PRMT R115, R83, 0x8880, RZ ;  /* 0x0000888053737816 */ /* 0x000fe200000000ff */
[-C--:B------:R-:W-:Y:S01]  /*7ee0*/  IMAD R3, R74, R72.reuse, R3 ;  /* 0x000000484a037224 */ /* 0x080fe200078e0203 */
[----:B------:R-:W-:Y:S01]  /*7ef0*/  SHF.R.S32.HI R74, RZ, 0x18, R90 ;  /* 0x00000018ff4a7819 */ /* 0x000fe2000001145a */
[----:B------:R-:W-:Y:S01]  /*7f00*/  IMAD R7, R75, R72, R7 ;  /* 0x000000484b077224 */ /* 0x000fe200078e0207 */
[----:B------:R-:W-:Y:S01]  /*7f10*/  PRMT R112, R84, 0x8880, RZ ;  /* 0x0000888054707816 */ /* 0x000fe200000000ff */
[----:B------:R-:W-:Y:S01]  /*7f20*/  IMAD R8, R70, R8, RZ ;  /* 0x0000000846087224 */ /* 0x000fe200078e02ff */
[----:B------:R-:W-:Y:S01]  /*7f30*/  SHF.L.U32 R111, R84, 0x10, RZ ;  /* 0x00000010546f7819 */ /* 0x000fe200000006ff */
[C---:B------:R-:W-:Y:S01]  /*7f40*/  IMAD R9, R70.reuse, R9, RZ ;  /* 0x0000000946097224 */ /* 0x040fe200078e02ff */
[----:B------:R-:W-:Y:S01]  /*7f50*/  I2IP.S8.S32.SAT R90, R7, R3, RZ ;  /* 0x00000003075a7239 */ /* 0x000fe200000014ff */
[C---:B------:R-:W-:Y:S01]  /*7f60*/  IMAD R10, R70.reuse, R10, RZ ;  /* 0x0000000a460a7224 */ /* 0x040fe200078e02ff */
[----:B------:R-:W-:Y:S01]  /*7f70*/  MOV R3, R133 ;  /* 0x0000008500037202 */ /* 0x000fe20000000f00 */
[C---:B------:R-:W-:Y:S01]  /*7f80*/  IMAD R11, R70.reuse, R11, RZ ;  /* 0x0000000b460b7224 */ /* 0x040fe200078e02ff */
[C---:B------:R-:W-:Y:S01]  /*7f90*/  PRMT R109, R85.reuse, 0x8880, RZ ;  /* 0x00008880556d7816 */ /* 0x040fe200000000ff */
[----:B------:R-:W-:Y:S01]  /*7fa0*/  IMAD R6, R70, R19, RZ ;  /* 0x0000001346067224 */ /* 0x000fe200078e02ff */
[----:B------:R-:W-:Y:S01]  /*7fb0*/  SHF.L.U32 R108, R85, 0x10, RZ ;  /* 0x00000010556c7819 */ /* 0x000fe200000006ff */
[----:B------:R-:W-:Y:S01]  /*7fc0*/  IMAD R8, R3, R72, R8 ;  /* 0x0000004803087224 */ /* 0x000fe200078e0208 */
[----:B------:R-:W-:Y:S01]  /*7fd0*/  MOV R3, R130 ;  /* 0x0000008200037202 */ /* 0x000fe20000000f00 */
[----:B------:R-:W-:Y:S01]  /*7fe0*/  IMAD R9, R4, R72, R9 ;  /* 0x0000004804097224 */ /* 0x000fe200078e0209 */
[----:B------:R-:W-:Y:S01]  /*7ff0*/  SHF.R.S32.HI R4, RZ, 0x18, R129 ;  /* 0x00000018ff047819 */ /* 0x000fe20000011481 */
[----:B------:R-:W-:Y:S01]  /*8000*/  IMAD R19, R70, R24, RZ ;  /* 0x0000001846137224 */ /* 0x000fe200078e02ff */
[----:B------:R-:W-:Y:S01]  /*8010*/  PRMT R106, R86, 0x8880, RZ ;  /* 0x00008880566a7816 */ /* 0x000fe200000000ff */
[----:B------:R-:W-:Y:S01]  /*8020*/  IMAD R10, R5, R72, R10 ;  /* 0x00000048050a7224 */ /* 0x000fe200078e020a */
[----:B------:R-:W-:Y:S01]  /*8030*/  SHF.R.S32.HI R5, RZ, 0x18, R128 ;  /* 0x00000018ff057819 */ /* 0x000fe20000011480 */
[----:B------:R-:W-:Y:S01]  /*8040*/  IMAD R12, R70, R12, RZ ;  /* 0x0000000c460c7224 */ /* 0x000fe200078e02ff */
[----:B------:R-:W-:Y:S01]  /*8050*/  SHF.L.U32 R104, R86, 0x10, RZ ;  /* 0x0000001056687819 */ /* 0x000fe200000006ff */
[C---:B------:R-:W-:Y:S01]  /*8060*/  IMAD R24, R70.reuse, R29, RZ ;  /* 0x0000001d46187224 */ /* 0x040fe200078e02ff */
[C---:B------:R-:W-:Y:S01]  /*8070*/  PRMT R100, R87.reuse, 0x8880, RZ ;  /* 0x0000888057647816 */ /* 0x040fe200000000ff */
[----:B------:R-:W-:Y:S01]  /*8080*/  IMAD R29, R70, R34, RZ ;  /* 0x00000022461d7224 */ /* 0x000fe200078e02ff */
[----:B------:R-:W-:Y:S01]  /*8090*/  SHF.L.U32 R99, R87, 0x10, RZ ;  /* 0x0000001057637819 */ /* 0x000fe200000006ff */
[----:B------:R-:W-:Y:S01]  /*80a0*/  IMAD R11, R76, R72, R11 ;  /* 0x000000484c0b7224 */ /* 0x000fe200078e020b */
[----:B------:R-:W-:Y:S01]  /*80b0*/  PRMT R105, R88, 0x8880, RZ ;  /* 0x0000888058697816 */ /* 0x000fe200000000ff */
[C---:B------:R-:W-:Y:S01]  /*80c0*/  IMAD R13, R70.reuse, R13, RZ ;  /* 0x0000000d460d7224 */ /* 0x040fe200078e02ff */
[----:B------:R-:W-:Y:S01]  /*80d0*/  PRMT R97, R89, 0x8880, RZ ;  /* 0x0000888059617816 */ /* 0x000fe200000000ff */
[C---:B------:R-:W-:Y:S01]  /*80e0*/  IMAD R34, R70.reuse, R39, RZ ;  /* 0x0000002746227224 */ /* 0x040fe200078e02ff */
[----:B------:R-:W-:Y:S01]  /*80f0*/  I2IP.S8.S32.SAT R11, R11, R10, RZ ;  /* 0x0000000a0b0b7239 */ /* 0x000fe200000014ff */
[C---:B------:R-:W-:Y:S01]  /*8100*/  IMAD R39, R70.reuse, R44, RZ ;  /* 0x0000002c46277224 */ /* 0x040fe200078e02ff */
[----:B------:R-:W-:Y:S01]  /*8110*/  SHF.R.S32.HI R71, RZ, 0x18, R88 ;  /* 0x00000018ff477819 */ /* 0x000fe20000011458 */
[C---:B------:R-:W-:Y:S01]  /*8120*/  IMAD R14, R70.reuse, R14, RZ ;  /* 0x0000000e460e7224 */ /* 0x040fe200078e02ff */
[----:B------:R-:W-:Y:S01]  /*8130*/  SHF.L.U32 R96, R89, 0x10, RZ ;  /* 0x0000001059607819 */ /* 0x000fe200000006ff */
[----:B------:R-:W-:Y:S01]  /*8140*/  IMAD R12, R3, R72, R12 ;  /* 0x00000048030c7224 */ /* 0x000fe200078e020c */
[----:B------:R-:W-:Y:S01]  /*8150*/  SHF.R.S32.HI R73, RZ, 0x18, R89 ;  /* 0x00000018ff497819 */ /* 0x000fe20000011459 */
[C---:B------:R-:W-:Y:S01]  /*8160*/  IMAD R44, R70.reuse, R49, RZ ;  /* 0x00000031462c7224 */ /* 0x040fe200078e02ff */
[----:B------:R-:W-:Y:S01]  /*8170*/  SHF.R.S32.HI R75, RZ, 0x18, R91 ;  /* 0x00000018ff4b7819 */ /* 0x000fe2000001145b */
[C---:B------:R-:W-:Y:S01]  /*8180*/  IMAD R49, R70.reuse, R54, RZ ;  /* 0x0000003646317224 */ /* 0x040fe200078e02ff */
[----:B------:R-:W-:Y:S01]  /*8190*/  SHF.L.U32 R119, R81, 0x8, RZ ;  /* 0x0000000851777819 */ /* 0x000fe200000006ff */
[----:B------:R-:W-:Y:S01]  /*81a0*/  IMAD R15, R70, R15, RZ ;  /* 0x0000000f460f7224 */ /* 0x000fe200078e02ff */
[----:B------:R-:W-:Y:S01]  /*81b0*/  SHF.R.S32.HI R81, RZ, 0x18, R82 ;  /* 0x00000018ff517819 */ /* 0x000fe20000011452 */
[----:B------:R-:W-:Y:S01]  /*81c0*/  IMAD R13, R4, R72, R13 ;  /* 0x00000048040d7224 */ /* 0x000fe200078e020d */
[----:B------:R-:W-:Y:S01]  /*81d0*/  SHF.L.U32 R116, R82, 0x8, RZ ;  /* 0x0000000852747819 */ /* 0x000fe200000006ff */
[C---:B------:R-:W-:Y:S01]  /*81e0*/  IMAD R7, R70.reuse, R20, RZ ;  /* 0x0000001446077224 */ /* 0x040fe200078e02ff */
[----:B------:R-:W-:Y:S01]  /*81f0*/  SHF.R.S32.HI R82, RZ, 0x18, R83 ;  /* 0x00000018ff527819 */ /* 0x000fe20000011453 */
[C---:B------:R-:W-:Y:S01]  /*8200*/  IMAD R54, R70.reuse, R59, RZ ;  /* 0x0000003b46367224 */ /* 0x040fe200078e02ff */
[----:B------:R-:W-:Y:S01]  /*8210*/  SHF.L.U32 R113, R83, 0x8, RZ ;  /* 0x0000000853717819 */ /* 0x000fe200000006ff */
[C---:B------:R-:W-:Y:S01]  /*8220*/  IMAD R20, R70.reuse, R25, RZ ;  /* 0x0000001946147224 */ /* 0x040fe200078e02ff */
[----:B------:R-:W-:Y:S01]  /*8230*/  SHF.R.S32.HI R83, RZ, 0x18, R84 ;  /* 0x00000018ff537819 */ /* 0x000fe20000011454 */
[----:B------:R-:W-:Y:S01]  /*8240*/  IMAD R59, R70, R64, RZ ;  /* 0x00000040463b7224 */ /* 0x000fe200078e02ff */
[----:B------:R-:W-:Y:S01]  /*8250*/  I2IP.S8.S32.SAT R64, R2, R0, R90 ;  /* 0x0000000002407239 */ /* 0x000fe2000000145a */
[----:B------:R-:W-:Y:S01]  /*8260*/  IMAD R14, R5, R72, R14 ;  /* 0x00000048050e7224 */ /* 0x000fe200078e020e */
[----:B------:R-:W-:Y:S01]  /*8270*/  SHF.R.S32.HI R0, RZ, 0x18, R126 ;  /* 0x00000018ff007819 */ /* 0x000fe2000001147e */
[C---:B------:R-:W-:Y:S01]  /*8280*/  IMAD R3, R70.reuse, R16, RZ ;  /* 0x0000001046037224 */ /* 0x040fe200078e02ff */
[----:B------:R-:W-:Y:S01]  /*8290*/  SHF.R.S32.HI R2, RZ, 0x18, R125 ;  /* 0x00000018ff027819 */ /* 0x000fe2000001147d */
[----:B------:R-:W-:Y:S01]  /*82a0*/  IMAD R25, R70, R30, RZ ;  /* 0x0000001e46197224 */ /* 0x000fe200078e02ff */
[----:B------:R-:W-:Y:S01]  /*82b0*/  SHF.L.U32 R110, R84, 0x8, RZ ;  /* 0x00000008546e7819 */ /* 0x000fe200000006ff */
[----:B------:R-:W-:Y:S01]  /*82c0*/  IMAD.MOV.U32 R10, RZ, RZ, R127 ;  /* 0x000000ffff0a7224 */ /* 0x000fe200078e007f */
[----:B------:R-:W-:Y:S01]  /*82d0*/  SHF.R.S32.HI R84, RZ, 0x18, R85 ;  /* 0x00000018ff547819 */ /* 0x000fe20000011455 */
[----:B------:R-:W-:Y:S01]  /*82e0*/  IMAD R30, R70, R35, RZ ;  /* 0x00000023461e7224 */ /* 0x000fe200078e02ff */
[----:B------:R-:W-:Y:S01]  /*82f0*/  SHF.R.S32.HI R85, RZ, 0x18, R86 ;  /* 0x00000018ff557819 */ /* 0x000fe20000011456 */
[----:B------:R-:W-:Y:S01]  /*8300*/  IMAD R15, R77, R72, R15 ;  /* 0x000000484d0f7224 */ /* 0x000fe200078e020f */
[----:B------:R-:W-:Y:S01]  /*8310*/  SHF.L.U32 R101, R86, 0x8, RZ ;  /* 0x0000000856657819 */ /* 0x000fe200000006ff */
[C---:B------:R-:W-:Y:S01]  /*8320*/  IMAD R4, R70.reuse, R17, RZ ;  /* 0x0000001146047224 */ /* 0x040fe200078e02ff */
[----:B------:R-:W-:Y:S01]  /*8330*/  SHF.R.S32.HI R86, RZ, 0x18, R87 ;  /* 0x00000018ff567819 */ /* 0x000fe20000011457 */
[C---:B------:R-:W-:Y:S01]  /*8340*/  IMAD R35, R70.reuse, R40, RZ ;  /* 0x0000002846237224 */ /* 0x040fe200078e02ff */
[----:B------:R-:W-:Y:S01]  /*8350*/  I2IP.S8.S32.SAT R14, R15, R14, RZ ;  /* 0x0000000e0f0e7239 */ /* 0x000fe200000014ff */
[C---:B------:R-:W-:Y:S01]  /*8360*/  IMAD R40, R70.reuse, R45, RZ ;  /* 0x0000002d46287224 */ /* 0x040fe200078e02ff */
[----:B------:R-:W-:Y:S01]  /*8370*/  SHF.L.U32 R98, R87, 0x8, RZ ;  /* 0x0000000857627819 */ /* 0x000fe200000006ff */
[----:B------:R-:W-:Y:S01]  /*8380*/  IMAD R5, R70, R18, RZ ;  /* 0x0000001246057224 */ /* 0x000fe200078e02ff */
[----:B------:R-:W-:Y:S01]  /*8390*/  SHF.L.U32 R102, R88, 0x8, RZ ;  /* 0x0000000858667819 */ /* 0x000fe200000006ff */
[----:B------:R-:W-:Y:S01]  /*83a0*/  IMAD R45, R70, R50, RZ ;  /* 0x00000032462d7224 */ /* 0x000fe200078e02ff */
[----:B------:R-:W-:Y:S01]  /*83b0*/  SHF.L.U32 R88, R91, 0x10, RZ ;  /* 0x000000105b587819 */ /* 0x000fe200000006ff */
[----:B------:R-:W-:Y:S01]  /*83c0*/  IMAD R3, R10, R72, R3 ;  /* 0x000000480a037224 */ /* 0x000fe200078e0203 */
[----:B------:R-:W-:Y:S01]  /*83d0*/  SHF.L.U32 R95, R89, 0x8, RZ ;  /* 0x00000008595f7819 */ /* 0x000fe200000006ff */
[C---:B------:R-:W-:Y:S01]  /*83e0*/  IMAD R50, R70.reuse, R55, RZ ;  /* 0x0000003746327224 */ /* 0x040fe200078e02ff */
[C---:B------:R-:W-:Y:S01]  /*83f0*/  PRMT R89, R91.reuse, 0x8880, RZ ;  /* 0x000088805b597816 */ /* 0x040fe200000000ff */
[----:B------:R-:W-:Y:S01]  /*8400*/  IMAD R55, R70, R60, RZ ;  /* 0x0000003c46377224 */ /* 0x000fe200078e02ff */
[----:B------:R-:W-:Y:S01]  /*8410*/  SHF.L.U32 R87, R91, 0x8, RZ ;  /* 0x000000085b577819 */ /* 0x000fe200000006ff */
[----:B------:R-:W-:Y:S01]  /*8420*/  IMAD R4, R0, R72, R4 ;  /* 0x0000004800047224 */ /* 0x000fe200078e0204 */
[----:B------:R-:W-:Y:S01]  /*8430*/  MOV R0, R124 ;  /* 0x0000007c00007202 */ /* 0x000fe20000000f00 */
[----:B------:R-:W-:Y:S01]  /*8440*/  IMAD R60, R70, R65, RZ ;  /* 0x00000041463c7224 */ /* 0x000fe200078e02ff */
[----:B------:R-:W-:Y:S01]  /*8450*/  I2IP.S8.S32.SAT R65, R9, R8, R11 ;  /* 0x0000000809417239 */ /* 0x000fe2000000140b */
[-C--:B------:R-:W-:Y:S01]  /*8460*/  IMAD R5, R2, R72.reuse, R5 ;  /* 0x0000004802057224 */ /* 0x080fe200078e0205 */
[----:B------:R-:W-:Y:S01]  /*8470*/  SHF.R.S32.HI R8, RZ, 0x18, R123 ;  /* 0x00000018ff087819 */ /* 0x000fe2000001147b */
[----:B------:R-:W-:Y:S01]  /*8480*/  IMAD R16, R70, R21, RZ ;  /* 0x0000001546107224 */ /* 0x000fe200078e02ff */
[----:B------:R-:W-:Y:S01]  /*8490*/  SHF.R.S32.HI R2, RZ, 0x18, R120 ;  /* 0x00000018ff027819 */ /* 0x000fe20000011478 */
[----:B------:R-:W-:Y:S01]  /*84a0*/  IMAD R6, R78, R72, R6 ;  /* 0x000000484e067224 */ /* 0x000fe200078e0206 */
[----:B------:R-:W-:Y:S01]  /*84b0*/  SHF.R.S32.HI R9, RZ, 0x18, R122 ;  /* 0x00000018ff097819 */ /* 0x000fe2000001147a */
[----:B------:R-:W-:Y:S01]  /*84c0*/  IMAD R17, R70, R22, RZ ;  /* 0x0000001646117224 */ /* 0x000fe200078e02ff */
[----:B------:R-:W-:Y:S01]  /*84d0*/  IADD3 R68, PT, PT, R68, 0x1, RZ ;  /* 0x0000000144447810 */ /* 0x000fe20007ffe0ff */
[-C--:B------:R-:W-:Y:S01]  /*84e0*/  IMAD R7, R0, R72.reuse, R7 ;  /* 0x0000004800077224 */ /* 0x080fe200078e0207 */
[----:B------:R-:W-:Y:S01]  /*84f0*/  I2IP.S8.S32.SAT R5, R6, R5, RZ ;  /* 0x0000000506057239 */ /* 0x000fe200000014ff */
[----:B------:R-:W-:Y:S01]  /*8500*/  IMAD R18, R70, R23, RZ ;  /* 0x0000001746127224 */ /* 0x000fe200078e02ff */
[----:B------:R-:W-:Y:S01]  /*8510*/  MOV R0, R121 ;  /* 0x0000007900007202 */ /* 0x000fe20000000f00 */
[-C--:B------:R-:W-:Y:S01]  /*8520*/  IMAD R16, R8, R72.reuse, R16 ;  /* 0x0000004808107224 */ /* 0x080fe200078e0210 */
[----:B------:R-:W-:Y:S01]  /*8530*/  SHF.R.S32.HI R8, RZ, 0x18, R119 ;  /* 0x00000018ff087819 */ /* 0x000fe20000011477 */
[-C--:B------:R-:W-:Y:S02]  /*8540*/  IMAD R17, R9, R72.reuse, R17 ;  /* 0x0000004809117224 */ /* 0x080fe400078e0211 */
[----:B------:R-:W-:Y:S02]  /*8550*/  IMAD R18, R79, R72, R18 ;  /* 0x000000484f127224 */ /* 0x000fe400078e0212 */
[----:B------:R-:W-:Y:S02]  /*8560*/  IMAD R21, R70, R26, RZ ;  /* 0x0000001a46157224 */ /* 0x000fe400078e02ff */
[----:B------:R-:W-:Y:S01]  /*8570*/  IMAD R19, R0, R72, R19 ;  /* 0x0000004800137224 */ /* 0x000fe200078e0213 */
[----:B------:R-:W-:Y:S01]  /*8580*/  I2IP.S8.S32.SAT R17, R18, R17, RZ ;  /* 0x0000001112117239 */ /* 0x000fe200000014ff */
[----:B------:R-:W-:Y:S01]  /*8590*/  IMAD R22, R70, R27, RZ ;  /* 0x0000001b46167224 */ /* 0x000fe200078e02ff */
[----:B------:R-:W-:Y:S01]  /*85a0*/  MOV R0, R118 ;  /* 0x0000007600007202 */ /* 0x000fe20000000f00 */
[----:B------:R-:W-:Y:S01]  /*85b0*/  IMAD R20, R2, R72, R20 ;  /* 0x0000004802147224 */ /* 0x000fe200078e0214 */
[----:B------:R-:W-:Y:S01]  /*85c0*/  I2IP.S8.S32.SAT R16, R16, R7, R17 ;  /* 0x0000000710107239 */ /* 0x000fe20000001411 */
[----:B------:R-:W-:Y:S01]  /*85d0*/  IMAD R23, R70, R28, RZ ;  /* 0x0000001c46177224 */ /* 0x000fe200078e02ff */
[----:B------:R-:W-:Y:S01]  /*85e0*/  SHF.R.S32.HI R2, RZ, 0x18, R117 ;  /* 0x00000018ff027819 */ /* 0x000fe20000011475 */
[----:B------:R-:W-:Y:S02]  /*85f0*/  IMAD R21, R8, R72, R21 ;  /* 0x0000004808157224 */ /* 0x000fe400078e0215 */
[----:B------:R-:W-:Y:S02]  /*8600*/  IMAD R27, R70, R32, RZ ;  /* 0x00000020461b7224 */ /* 0x000fe400078e02ff */
[----:B------:R-:W-:Y:S02]  /*8610*/  IMAD R22, R80, R72, R22 ;  /* 0x0000004850167224 */ /* 0x000fe400078e0216 */
[C---:B------:R-:W-:Y:S02]  /*8620*/  IMAD R32, R70.reuse, R37, RZ ;  /* 0x0000002546207224 */ /* 0x040fe400078e02ff */
[----:B------:R-:W-:Y:S01]  /*8630*/  IMAD R37, R70, R42, RZ ;  /* 0x0000002a46257224 */ /* 0x000fe200078e02ff */
[----:B------:R-:W-:Y:S01]  /*8640*/  I2IP.S8.S32.SAT R17, R22, R21, RZ ;  /* 0x0000001516117239 */ /* 0x000fe200000014ff */
[----:B------:R-:W-:Y:S01]  /*8650*/  IMAD R23, R0, R72, R23 ;  /* 0x0000004800177224 */ /* 0x000fe200078e0217 */
[----:B------:R-:W-:Y:S01]  /*8660*/  SHF.R.S32.HI R0, RZ, 0x18, R116 ;  /* 0x00000018ff007819 */ /* 0x000fe20000011474 */
[----:B------:R-:W-:Y:S01]  /*8670*/  IMAD R42, R70, R47, RZ ;  /* 0x0000002f462a7224 */ /* 0x000fe200078e02ff */
[----:B------:R-:W-:Y:S01]  /*8680*/  I2IP.S8.S32.SAT R17, R20, R19, R17 ;  /* 0x0000001314117239 */ /* 0x000fe20000001411 */
[C---:B------:R-:W-:Y:S02]  /*8690*/  IMAD R47, R70.reuse, R52, RZ ;  /* 0x00000034462f7224 */ /* 0x040fe400078e02ff */
[C---:B------:R-:W-:Y:S02]  /*86a0*/  IMAD R52, R70.reuse, R57, RZ ;  /* 0x0000003946347224 */ /* 0x040fe400078e02ff */
[C---:B------:R-:W-:Y:S02]  /*86b0*/  IMAD R26, R70.reuse, R31, RZ ;  /* 0x0000001f461a7224 */ /* 0x040fe400078e02ff */
[----:B------:R-:W-:Y:S02]  /*86c0*/  IMAD R57, R70, R62, RZ ;  /* 0x0000003e46397224 */ /* 0x000fe400078e02ff */
[-C--:B------:R-:W-:Y:S01]  /*86d0*/  IMAD R24, R2, R72.reuse, R24 ;  /* 0x0000004802187224 */ /* 0x080fe200078e0218 */
[----:B------:R-:W-:Y:S01]  /*86e0*/  MOV R2, R115 ;  /* 0x0000007300027202 */ /* 0x000fe20000000f00 */
[----:B------:R-:W-:Y:S01]  /*86f0*/  IMAD R62, R70, R67, RZ ;  /* 0x00000043463e7224 */ /* 0x000fe200078e02ff */
[----:B------:R-:W-:Y:S01]  /*8700*/  I2IP.S8.S32.SAT R67, R4, R3, R5 ;  /* 0x0000000304437239 */ /* 0x000fe20000001405 */
[-C--:B------:R-:W-:Y:S01]  /*8710*/  IMAD R25, R0, R72.reuse, R25 ;  /* 0x0000004800197224 */ /* 0x080fe200078e0219 */
[----:B------:R-:W-:Y:S01]  /*8720*/  SHF.R.S32.HI R3, RZ, 0x18, R114 ;  /* 0x00000018ff037819 */ /* 0x000fe20000011472 */
[----:B------:R-:W-:Y:S01]  /*8730*/  IMAD R28, R70, R33, RZ ;  /* 0x00000021461c7224 */ /* 0x000fe200078e02ff */
[----:B------:R-:W-:Y:S01]  /*8740*/  SHF.R.S32.HI R4, RZ, 0x18, R113 ;  /* 0x00000018ff047819 */ /* 0x000fe20000011471 */
[-C--:B------:R-:W-:Y:S02]  /*8750*/  IMAD R26, R81, R72.reuse, R26 ;  /* 0x00000048511a7224 */ /* 0x080fe400078e021a */
[-C--:B------:R-:W-:Y:S01]  /*8760*/  IMAD R27, R2, R72.reuse, R27 ;  /* 0x00000048021b7224 */ /* 0x080fe200078e021b */
[----:B------:R-:W-:Y:S01]  /*8770*/  SHF.R.S32.HI R2, RZ, 0x18, R111 ;  /* 0x00000018ff027819 */ /* 0x000fe2000001146f */
[----:B------:R-:W-:Y:S01]  /*8780*/  IMAD R28, R3, R72, R28 ;  /* 0x00000048031c7224 */ /* 0x000fe200078e021c */
[----:B------:R-:W-:Y:S01]  /*8790*/  I2IP.S8.S32.SAT R18, R26, R25, RZ ;  /* 0x000000191a127239 */ /* 0x000fe200000014ff */
[----:B------:R-:W-:Y:S01]  /*87a0*/  IMAD R31, R70, R36, RZ ;  /* 0x00000024461f7224 */ /* 0x000fe200078e02ff */
[----:B------:R-:W-:Y:S01]  /*87b0*/  SHF.R.S32.HI R3, RZ, 0x18, R108 ;  /* 0x00000018ff037819 */ /* 0x000fe2000001146c */
[-C--:B------:R-:W-:Y:S01]  /*87c0*/  IMAD R29, R4, R72.reuse, R29 ;  /* 0x00000048041d7224 */ /* 0x080fe200078e021d */
[----:B------:R-:W-:Y:S01]  /*87d0*/  I2IP.S8.S32.SAT R18, R24, R23, R18 ;  /* 0x0000001718127239 */ /* 0x000fe20000001412 */
[----:B------:R-:W-:Y:S01]  /*87e0*/  IMAD.MOV.U32 R0, RZ, RZ, R112 ;  /* 0x000000ffff007224 */ /* 0x000fe200078e0070 */
[----:B------:R-:W-:Y:S01]  /*87f0*/  SHF.R.S32.HI R4, RZ, 0x18, R107 ;  /* 0x00000018ff047819 */ /* 0x000fe2000001146b */
[-C--:B------:R-:W-:Y:S02]  /*8800*/  IMAD R30, R82, R72.reuse, R30 ;  /* 0x00000048521e7224 */ /* 0x080fe400078e021e */
[----:B------:R-:W-:Y:S01]  /*8810*/  IMAD R31, R0, R72, R31 ;  /* 0x00000048001f7224 */ /* 0x000fe200078e021f */
[----:B------:R-:W-:Y:S01]  /*8820*/  SHF.R.S32.HI R0, RZ, 0x18, R110 ;  /* 0x00000018ff007819 */ /* 0x000fe2000001146e */
[----:B------:R-:W-:Y:S01]  /*8830*/  IMAD R33, R70, R38, RZ ;  /* 0x0000002646217224 */ /* 0x000fe200078e02ff */
[----:B------:R-:W-:Y:S01]  /*8840*/  I2IP.S8.S32.SAT R19, R30, R29, RZ ;  /* 0x0000001d1e137239 */ /* 0x000fe200000014ff */
[-C--:B------:R-:W-:Y:S01]  /*8850*/  IMAD R32, R2, R72.reuse, R32 ;  /* 0x0000004802207224 */ /* 0x080fe200078e0220 */
[----:B------:R-:W-:Y:S01]  /*8860*/  MOV R2, R109 ;  /* 0x0000006d00027202 */ /* 0x000fe20000000f00 */
[----:B------:R-:W-:Y:S01]  /*8870*/  IMAD R33, R0, R72, R33 ;  /* 0x0000004800217224 */ /* 0x000fe200078e0221 */
[----:B------:R-:W-:Y:S01]  /*8880*/  I2IP.S8.S32.SAT R19, R28, R27, R19 ;  /* 0x0000001b1c137239 */ /* 0x000fe20000001413 */
[----:B------:R-:W-:Y:S01]  /*8890*/  IMAD R36, R70, R41, RZ ;  /* 0x0000002946247224 */ /* 0x000fe200078e02ff */
[----:B------:R-:W-:Y:S01]  /*88a0*/  MOV R0, R106 ;  /* 0x0000006a00007202 */ /* 0x000fe20000000f00 */
[-C--:B------:R-:W-:Y:S02]  /*88b0*/  IMAD R34, R83, R72.reuse, R34 ;  /* 0x0000004853227224 */ /* 0x080fe400078e0222 */
[-C--:B------:R-:W-:Y:S01]  /*88c0*/  IMAD R35, R2, R72.reuse, R35 ;  /* 0x0000004802237224 */ /* 0x080fe200078e0223 */
[----:B------:R-:W-:Y:S01]  /*88d0*/  SHF.R.S32.HI R2, RZ, 0x18, R104 ;  /* 0x00000018ff027819 */ /* 0x000fe20000011468 */
[----:B------:R-:W-:Y:S01]  /*88e0*/  IMAD R38, R70, R43, RZ ;  /* 0x0000002b46267224 */ /* 0x000fe200078e02ff */
[----:B------:R-:W-:Y:S01]  /*88f0*/  I2IP.S8.S32.SAT R33, R34, R33, RZ ;  /* 0x0000002122217239 */ /* 0x000fe200000014ff */
[-C--:B------:R-:W-:Y:S01]  /*8900*/  IMAD R36, R3, R72.reuse, R36 ;  /* 0x0000004803247224 */ /* 0x080fe200078e0224 */
[----:B------:R-:W-:Y:S01]  /*8910*/  SHF.R.S32.HI R3, RZ, 0x18, R99 ;  /* 0x00000018ff037819 */ /* 0x000fe20000011463 */
[-C--:B------:R-:W-:Y:S01]  /*8920*/  IMAD R37, R4, R72.reuse, R37 ;  /* 0x0000004804257224 */ /* 0x080fe200078e0225 */
[----:B------:R-:W-:Y:S01]  /*8930*/  I2IP.S8.S32.SAT R32, R32, R31, R33 ;  /* 0x0000001f20207239 */ /* 0x000fe20000001421 */
[-C--:B------:R-:W-:Y:S01]  /*8940*/  IMAD R38, R84, R72.reuse, R38 ;  /* 0x0000004854267224 */ /* 0x080fe200078e0226 */
[----:B------:R-:W-:Y:S01]  /*8950*/  SHF.R.S32.HI R4, RZ, 0x18, R98 ;  /* 0x00000018ff047819 */ /* 0x000fe20000011462 */
[----:B------:R-:W-:Y:S01]  /*8960*/  IMAD R39, R0, R72, R39 ;  /* 0x0000004800277224 */ /* 0x000fe200078e0227 */
[----:B------:R-:W-:Y:S01]  /*8970*/  SHF.R.S32.HI R0, RZ, 0x18, R101 ;  /* 0x00000018ff007819 */ /* 0x000fe20000011465 */
[----:B------:R-:W-:Y:S01]  /*8980*/  IMAD R41, R70, R46, RZ ;  /* 0x0000002e46297224 */ /* 0x000fe200078e02ff */
[----:B------:R-:W-:Y:S01]  /*8990*/  I2IP.S8.S32.SAT R37, R38, R37, RZ ;  /* 0x0000002526257239 */ /* 0x000fe200000014ff */
[----:B------:R-:W-:Y:S01]  /*89a0*/  IMAD R40, R2, R72, R40 ;  /* 0x0000004802287224 */ /* 0x000fe200078e0228 */
[----:B------:R-:W-:Y:S01]  /*89b0*/  MOV R2, R100 ;  /* 0x0000006400027202 */ /* 0x000fe20000000f00 */
[----:B------:R-:W-:Y:S01]  /*89c0*/  IMAD R43, R70, R48, RZ ;  /* 0x00000030462b7224 */ /* 0x000fe200078e02ff */
[----:B------:R-:W-:Y:S01]  /*89d0*/  I2IP.S8.S32.SAT R33, R36, R35, R37 ;  /* 0x0000002324217239 */ /* 0x000fe20000001425 */
[-C--:B------:R-:W-:Y:S01]  /*89e0*/  IMAD R41, R0, R72.reuse, R41 ;  /* 0x0000004800297224 */ /* 0x080fe200078e0229 */
        /* <DEDUP_REMOVED lines=10> */
[----:B------:R-:W-:Y:S01]  /*8a90*/  IMAD R48, R70, R53, RZ ;  /* 0x0000003546307224 */ /* 0x000fe200078e02ff */
[----:B------:R-:W-:Y:S01]  /*8aa0*/  SHF.R.S32.HI R4, RZ, 0x18, R87 ;  /* 0x00000018ff047819 */ /* 0x000fe20000011457 */
[-C--:B------:R-:W-:Y:S02]  /*8ab0*/  IMAD R46, R86, R72.reuse, R46 ;  /* 0x00000048562e7224 */ /* 0x080fe400078e022e */
[-C--:B------:R-:W-:Y:S02]  /*8ac0*/  IMAD R47, R0, R72.reuse, R47 ;  /* 0x00000048002f7224 */ /* 0x080fe400078e022f */
[----:B------:R-:W-:Y:S01]  /*8ad0*/  IMAD R48, R2, R72, R48 ;  /* 0x0000004802307224 */ /* 0x000fe200078e0230 */
[----:B------:R-:W-:Y:S01]  /*8ae0*/  SHF.R.S32.HI R2, RZ, 0x18, R96 ;  /* 0x00000018ff027819 */ /* 0x000fe20000011460 */
[----:B------:R-:W-:Y:S01]  /*8af0*/  IMAD R51, R70, R56, RZ ;  /* 0x0000003846337224 */ /* 0x000fe200078e02ff */
[----:B------:R-:W-:Y:S01]  /*8b00*/  I2IP.S8.S32.SAT R35, R46, R45, RZ ;  /* 0x0000002d2e237239 */ /* 0x000fe200000014ff */
[-C--:B------:R-:W-:Y:S01]  /*8b10*/  IMAD R49, R3, R72.reuse, R49 ;  /* 0x0000004803317224 */ /* 0x080fe200078e0231 */
[----:B------:R-:W-:Y:S01]  /*8b20*/  SHF.R.S32.HI R3, RZ, 0x18, R95 ;  /* 0x00000018ff037819 */ /* 0x000fe2000001145f */
[----:B------:R-:W-:Y:S01]  /*8b30*/  IMAD.MOV.U32 R0, RZ, RZ, R97 ;  /* 0x000000ffff007224 */ /* 0x000fe200078e0061 */
[----:B------:R-:W-:Y:S01]  /*8b40*/  I2IP.S8.S32.SAT R35, R44, R43, R35 ;  /* 0x0000002b2c237239 */ /* 0x000fe20000001423 */
[-C--:B------:R-:W-:Y:S02]  /*8b50*/  IMAD R50, R71, R72.reuse, R50 ;  /* 0x0000004847327224 */ /* 0x080fe400078e0232 */
[----:B------:R-:W-:Y:S01]  /*8b60*/  IMAD R51, R0, R72, R51 ;  /* 0x0000004800337224 */ /* 0x000fe200078e0233 */
[----:B------:R-:W-:Y:S01]  /*8b70*/  MOV R0, R94 ;  /* 0x0000005e00007202 */ /* 0x000fe20000000f00 */
[----:B------:R-:W-:Y:S01]  /*8b80*/  IMAD R53, R70, R58, RZ ;  /* 0x0000003a46357224 */ /* 0x000fe200078e02ff */
[----:B------:R-:W-:Y:S01]  /*8b90*/  I2IP.S8.S32.SAT R49, R50, R49, RZ ;  /* 0x0000003132317239 */ /* 0x000fe200000014ff */
[-C--:B------:R-:W-:Y:S01]  /*8ba0*/  IMAD R52, R2, R72.reuse, R52 ;  /* 0x0000004802347224 */ /* 0x080fe200078e0234 */
[----:B------:R-:W-:Y:S01]  /*8bb0*/  SHF.R.S32.HI R2, RZ, 0x18, R93 ;  /* 0x00000018ff027819 */ /* 0x000fe2000001145d */
[-C--:B------:R-:W-:Y:S01]  /*8bc0*/  IMAD R53, R3, R72.reuse, R53 ;  /* 0x0000004803357224 */ /* 0x080fe200078e0235 */
[----:B------:R-:W-:Y:S01]  /*8bd0*/  SHF.R.S32.HI R3, RZ, 0x18, R88 ;  /* 0x00000018ff037819 */ /* 0x000fe20000011458 */
[----:B------:R-:W-:Y:S01]  /*8be0*/  IMAD R54, R73, R72, R54 ;  /* 0x0000004849367224 */ /* 0x000fe200078e0236 */
[----:B------:R-:W-:Y:S01]  /*8bf0*/  I2IP.S8.S32.SAT R48, R48, R47, R49 ;  /* 0x0000002f30307239 */ /* 0x000fe20000001431 */
[C---:B------:R-:W-:Y:S02]  /*8c00*/  IMAD R56, R70.reuse, R61, RZ ;  /* 0x0000003d46387224 */ /* 0x040fe400078e02ff */
[----:B------:R-:W-:Y:S01]  /*8c10*/  IMAD R61, R70, R66, RZ ;  /* 0x00000042463d7224 */ /* 0x000fe200078e02ff */
[----:B------:R-:W-:Y:S01]  /*8c20*/  I2IP.S8.S32.SAT R66, R13, R12, R14 ;  /* 0x0000000c0d427239 */ /* 0x000fe2000000140e */
[-C--:B------:R-:W-:Y:S01]  /*8c30*/  IMAD R55, R0, R72.reuse, R55 ;  /* 0x0000004800377224 */ /* 0x080fe200078e0237 */
[----:B------:R-:W-:Y:S01]  /*8c40*/  SHF.R.S32.HI R0, RZ, 0x18, R92 ;  /* 0x00000018ff007819 */ /* 0x000fe2000001145c */
[-C--:B------:R-:W-:Y:S01]  /*8c50*/  IMAD R56, R2, R72.reuse, R56 ;  /* 0x0000004802387224 */ /* 0x080fe200078e0238 */
[----:B------:R-:W-:Y:S01]  /*8c60*/  MOV R2, R89 ;  /* 0x0000005900027202 */ /* 0x000fe20000000f00 */
[----:B------:R1:W-:Y:S01]  /*8c70*/  STS.128 [R146+UR44+0x2400], R64 ;  /* 0x0024004092007988 */ /* 0x0003e20008000c2c */
[----:B------:R-:W-:Y:S01]  /*8c80*/  IMAD R58, R70, R63, RZ ;  /* 0x0000003f463a7224 */ /* 0x000fe200078e02ff */
[----:B------:R-:W-:Y:S01]  /*8c90*/  I2IP.S8.S32.SAT R49, R54, R53, RZ ;  /* 0x0000003536317239 */ /* 0x000fe200000014ff */
[-C--:B------:R-:W-:Y:S02]  /*8ca0*/  IMAD R57, R0, R72.reuse, R57 ;  /* 0x0000004800397224 */ /* 0x080fe400078e0239 */
[-C--:B------:R-:W-:Y:S01]  /*8cb0*/  IMAD R58, R74, R72.reuse, R58 ;  /* 0x000000484a3a7224 */ /* 0x080fe200078e023a */
[----:B------:R-:W-:Y:S01]  /*8cc0*/  I2IP.S8.S32.SAT R49, R52, R51, R49 ;  /* 0x0000003334317239 */ /* 0x000fe20000001431 */
[-C--:B------:R-:W-:Y:S01]  /*8cd0*/  IMAD R59, R2, R72.reuse, R59 ;  /* 0x00000048023b7224 */ /* 0x080fe200078e023b */
[----:B------:R1:W-:Y:S01]  /*8ce0*/  STS.128 [R145+0x2400], R16 ;  /* 0x0024001091007388 */ /* 0x0003e20000000c00 */
[-C--:B------:R-:W-:Y:S01]  /*8cf0*/  IMAD R60, R3, R72.reuse, R60 ;  /* 0x00000048033c7224 */ /* 0x080fe200078e023c */
[----:B------:R-:W-:Y:S01]  /*8d00*/  I2IP.S8.S32.SAT R50, R58, R57, RZ ;  /* 0x000000393a327239 */ /* 0x000fe200000014ff */
[-C--:B------:R-:W-:Y:S02]  /*8d10*/  IMAD R61, R4, R72.reuse, R61 ;  /* 0x00000048043d7224 */ /* 0x080fe400078e023d */
[----:B------:R-:W-:Y:S01]  /*8d20*/  IMAD R62, R75, R72, R62 ;  /* 0x000000484b3e7224 */ /* 0x000fe200078e023e */
[----:B------:R-:W-:Y:S02]  /*8d30*/  I2IP.S8.S32.SAT R50, R56, R55, R50 ;  /* 0x0000003738327239 */ /* 0x000fe40000001432 */
[----:B------:R1:W-:Y:S02]  /*8d40*/  STS.128 [R144+0x2400], R32 ;  /* 0x0024002090007388 */ /* 0x0003e40000000c00 */
[----:B------:R-:W-:Y:S04]  /*8d50*/  I2IP.S8.S32.SAT R61, R62, R61, RZ ;  /* 0x0000003d3e3d7239 */ /* 0x000fe800000014ff */
[----:B------:R-:W-:Y:S05]  /*8d60*/  I2IP.S8.S32.SAT R51, R60, R59, R61 ;  /* 0x0000003b3c337239 */ /* 0x000fea000000143d */
[----:B------:R1:W-:Y:S01]  /*8d70*/  STS.128 [R143+0x2400], R48 ;  /* 0x002400308f007388 */ /* 0x0003e20000000c00 */
[----:B------:R-:W-:Y:S01]  /*8d80*/  @!PT LDS RZ, [RZ] ;  /* 0x00000000fffff984 */ /* 0x000fe20000000800 */
[----:B------:R-:W-:Y:S01]  /*8d90*/  @!PT LDS RZ, [RZ] ;  /* 0x00000000fffff984 */ /* 0x000fe20000000800 */
[----:B------:R-:W-:Y:S01]  /*8da0*/  @!PT LDS RZ, [RZ] ;  /* 0x00000000fffff984 */ /* 0x000fe20000000800 */
[----:B------:R-:W-:Y:S01]  /*8db0*/  @!PT LDS RZ, [RZ] ;  /* 0x00000000fffff984 */ /* 0x000fe20000000800 */
[----:B------:R3:W-:Y:S07]  /*8dc0*/  MEMBAR.ALL.CTA ;  /* 0x0000000000007992 */ /* 0x0007ee0000008000 */
[----:B---3--:R-:W3:Y:S02]  /*8dd0*/  FENCE.VIEW.ASYNC.S ;  /* 0x00000000000073c6 */ /* 0x008ee40000000000 */
[----:B---3--:R-:W-:Y:S06]  /*8de0*/  BAR.SYNC.DEFER_BLOCKING 0x1, 0x80 ;  /* 0x0042000000007b1d */ /* 0x008fec0000010000 */
[----:B------:R-:W-:Y:S05]  /*8df0*/  @P0 BRA `(.L_x_149) ;  /* 0x0000000000300947 */ /* 0x000fea0003800000 */
[----:B------:R-:W-:Y:S02]  /*8e00*/  UIADD3 UR4, UPT, UPT, UR44, 0x2400, URZ ;  /* 0x000024002c047890 */ /* 0x000fe4000fffe0ff */
[----:B------:R-:W-:Y:S02]  /*8e10*/  USHF.L.U32 UR9, UR46, 0x6, URZ ;  /* 0x000000062e097899 */ /* 0x000fe400080006ff */
[----:B------:R-:W-:Y:S02]  /*8e20*/  USHF.L.U32 UR10, UR45, 0x7, URZ ;  /* 0x000000072d0a7899 */ /* 0x000fe400080006ff */
[----:B------:R-:W-:Y:S01]  /*8e30*/  MOV R154, UR4 ;  /* 0x00000004009a7c02 */ /* 0x000fe20008000f00 */
[----:B------:R-:W-:Y:S01]  /*8e40*/  UIADD3 UR4, UP0, UPT, UR62, 0x680, URZ ;  /* 0x000006803e047890 */ /* 0x000fe2000ff1e0ff */
[----:B------:R-:W-:Y:S02]  /*8e50*/  UMOV UR11, UR36 ;  /* 0x00000024000b7c82 */ /* 0x000fe40008000000 */
[----:B------:R-:W-:Y:S01]  /*8e60*/  R2UR UR8, R154 ;  /* 0x000000009a0872ca */ /* 0x000fe200000e0000 */
[----:B------:R-:W-:Y:S11]  /*8e70*/  UIADD3.X UR5, UPT, UPT, URZ, UR63, URZ, UP0, !UPT ;  /* 0x0000003fff057290 */ /* 0x000ff600087fe4ff */
[----:B------:R-:W-:Y:S01]  /*8e80*/  @!UPT UIADD3 URZ, UPT, UPT, URZ, URZ, URZ ;  /* 0x000000fffffff290 */ /* 0x000fe2000fffe0ff */
[----:B------:R3:W-:Y:S01]  /*8e90*/  UTMASTG.3D [UR8], [UR4] ;  /* 0x00000008040073b5 */ /* 0x0007e20008010000 */
[----:B------:R0:W-:Y:S01]  /*8ea0*/  UTMACMDFLUSH ;  /* 0x00000000000079b7 */ /* 0x0001e20000000000 */
[----:B---3--:R-:W-:Y:S04]  /*8eb0*/  DEPBAR.LE SB0, 0x0 ;  /* 0x000080000000791a */ /* 0x008fe80000000000 */
.L_x_149:
[----:B------:R-:W-:Y:S05]  /*8ec0*/  BSYNC.RECONVERGENT B0 ;  /* 0x0000000000007941 */ /* 0x000fea0003800200 */
.L_x_148:
[----:B------:R-:W-:Y:S01]  /*8ed0*/  BAR.SYNC.DEFER_BLOCKING 0x1, 0x80 ;  /* 0x0042000000007b1d */ /* 0x000fe20000010000 */
[----:B------:R-:W-:Y:S01]  /*8ee0*/  ISETP.NE.AND P0, PT, R150, 0x2, PT ;  /* 0x000000029600780c */ /* 0x000fe20003f05270 */
[----:B------:R-:W-:Y:S01]  /*8ef0*/  UISETP.NE.AND UP0, UPT, UR47, URZ, UPT ;  /* 0x000000ff2f00728c */ /* 0x000fe2000bf05270 */
[----:B------:R-:W-:Y:S01]  /*8f00*/  ISETP.NE.AND P1, PT, R68, 0x4, PT ;  /* 0x000000044400780c */ /* 0x000fe20003f25270 */
[----:B------:R-:W-:Y:S01]  /*8f10*/  UIADD3 UR46, UPT, UPT, UR37, UR60, URZ ;  /* 0x0000003c252e7290 */ /* 0x000fe2000fffe0ff */
[----:B------:R-:W-:Y:S01]  /*8f20*/  SEL R2, RZ, 0x1, P0 ;  /* 0x00000001ff027807 */ /* 0x000fe20000000000 */
[----:B------:R-:W-:Y:S01]  /*8f30*/  UIADD3 UR45, UPT, UPT, UR38, UR57, URZ ;  /* 0x00000039262d7290 */ /* 0x000fe2000fffe0ff */
[----:B------:R-:W-:Y:S02]  /*8f40*/  SEL R0, RZ, 0x1, P1 ;  /* 0x00000001ff007807 */ /* 0x000fe40000800000 */
[----:B------:R-:W-:Y:S02]  /*8f50*/  LOP3.LUT R152, R152, R2, RZ, 0x3c, !PT ;  /* 0x0000000298987212 */ /* 0x000fe400078e3cff */
[----:B------:R-:W-:Y:S02]  /*8f60*/  LOP3.LUT R153, R153, R0, RZ, 0x3c, !PT ;  /* 0x0000000099997212 */ /* 0x000fe400078e3cff */
[----:B------:R-:W-:Y:S02]  /*8f70*/  SEL R150, R150, RZ, P0 ;  /* 0x000000ff96967207 */ /* 0x000fe40000000000 */
[----:B------:R-:W-:Y:S01]  /*8f80*/  SEL R68, R68, RZ, P1 ;  /* 0x000000ff44447207 */ /* 0x000fe20000800000 */
[----:B------:R-:W-:Y:S01]  /*8f90*/  UMOV UR36, UR54 ;  /* 0x0000003600247c82 */ /* 0x000fe20008000000 */
[----:B------:R-:W-:Y:S05]  /*8fa0*/  BRA.U UP0, `(.L_x_150) ;  /* 0xffffffd900e07547 */ /* 0x000fea000b83ffff */
[----:B------:R-:W-:Y:S05]  /*8fb0*/  EXIT ;  /* 0x000000000000794d */ /* 0x000fea0003800000 */
.L_x_25:
[----:B---3--:R3:W4:Y:S02]  /*8fc0*/  SYNCS.PHASECHK.TRANS64.TRYWAIT P0, [R0+URZ+0x320], R2 ;  /* 0x00032002000075a7 */ /* 0x00872400080011ff */
[----:B----4-:R-:W-:Y:S05]  /*8fd0*/  @!P0 NANOSLEEP.SYNCS 0x989680 ;  /* 0x009896800000895d */ /* 0x010fea0003900000 */
[----:B------:R-:W4:Y:S02]  /*8fe0*/  @!P0 SYNCS.PHASECHK.TRANS64 P0, [R0+URZ+0x320], R2 ;  /* 0x00032002000085a7 */ /* 0x000f2400080010ff */
[----:B----4-:R-:W-:Y:S05]  /*8ff0*/  @!P0 BRA `(.L_x_25) ;  /* 0xfffffffc00f08947 */ /* 0x010fea000383ffff */
[----:B------:R-:W-:Y:S05]  /*9000*/  BRA `(.L_x_151) ;  /* 0xffffff8c00947947 */ /* 0x000fea000383ffff */
.L_x_28:
[----:B--2---:R-:W-:-:S07]  /*9010*/  MOV R0, UR33 ;  /* 0x0000002100007c02 */ /* 0x004fce0008000f00 */
.L_x_152:
[----:B--2---:R2:W3:Y:S02]  /*9020*/  SYNCS.PHASECHK.TRANS64.TRYWAIT P0, [R0+URZ+0x148], R3 ;  /* 0x00014803000075a7 */ /* 0x0044e400080011ff */
[----:B---3--:R-:W-:Y:S05]  /*9030*/  @!P0 NANOSLEEP.SYNCS 0x989680 ;  /* 0x009896800000895d */ /* 0x008fea0003900000 */
[----:B------:R-:W3:Y:S02]  /*9040*/  @!P0 SYNCS.PHASECHK.TRANS64 P0, [R0+URZ+0x148], R3 ;  /* 0x00014803000085a7 */ /* 0x000ee400080010ff */
[----:B---3--:R-:W-:Y:S05]  /*9050*/  @!P0 BRA `(.L_x_152) ;  /* 0xfffffffc00f08947 */ /* 0x008fea000383ffff */
[----:B------:R-:W-:Y:S05]  /*9060*/  BRA `(.L_x_27) ;  /* 0xffffff8c00ec7947 */ /* 0x000fea000383ffff */
.L_x_35:
[----:B-1----:R-:W-:-:S07]  /*9070*/  MOV R0, UR17 ;  /* 0x0000001100007c02 */ /* 0x002fce0008000f00 */
.L_x_153:
[----:B-1----:R1:W2:Y:S02]  /*9080*/  SYNCS.PHASECHK.TRANS64.TRYWAIT P0, [R0+URZ+0x148], R3 ;  /* 0x00014803000075a7 */ /* 0x0022a400080011ff */
[----:B--2---:R-:W-:Y:S05]  /*9090*/  @!P0 NANOSLEEP.SYNCS 0x989680 ;  /* 0x009896800000895d */ /* 0x004fea0003900000 */
[----:B------:R-:W2:Y:S02]  /*90a0*/  @!P0 SYNCS.PHASECHK.TRANS64 P0, [R0+URZ+0x148], R3 ;  /* 0x00014803000085a7 */ /* 0x000ea400080010ff */
[----:B--2---:R-:W-:Y:S05]  /*90b0*/  @!P0 BRA `(.L_x_153) ;  /* 0xfffffffc00f08947 */ /* 0x004fea000383ffff */
[----:B------:R-:W-:Y:S05]  /*90c0*/  BRA `(.L_x_34) ;  /* 0xffffff9000ac7947 */ /* 0x000fea000383ffff */
.L_x_40:
[----:B-1----:R1:W2:Y:S02]  /*90d0*/  SYNCS.PHASECHK.TRANS64.TRYWAIT P0, [R3+URZ+0x2b0], R0 ;  /* 0x0002b000030075a7 */ /* 0x0022a400080011ff */
[----:B--2---:R-:W-:Y:S05]  /*90e0*/  @!P0 NANOSLEEP.SYNCS 0x989680 ;  /* 0x009896800000895d */ /* 0x004fea0003900000 */
[----:B------:R-:W2:Y:S02]  /*90f0*/  @!P0 SYNCS.PHASECHK.TRANS64 P0, [R3+URZ+0x2b0], R0 ;  /* 0x0002b000030085a7 */ /* 0x000ea400080010ff */
[----:B--2---:R-:W-:Y:S05]  /*9100*/  @!P0 BRA `(.L_x_40) ;  /* 0xfffffffc00f08947 */ /* 0x004fea000383ffff */
[----:B------:R-:W-:Y:S05]  /*9110*/  BRA `(.L_x_154) ;  /* 0xffffff9400547947 */ /* 0x000fea000383ffff */
.L_x_44:
[----:B------:R-:W-:-:S07]  /*9120*/  MOV R0, UR4 ;  /* 0x0000000400007c02 */ /* 0x000fce0008000f00 */
.L_x_155:
[----:B-1----:R1:W2:Y:S02]  /*9130*/  SYNCS.PHASECHK.TRANS64.TRYWAIT P0, [R0+URZ], R2 ;  /* 0x00000002000075a7 */ /* 0x0022a400080011ff */
[----:B--2---:R-:W-:Y:S05]  /*9140*/  @!P0 NANOSLEEP.SYNCS 0x989680 ;  /* 0x009896800000895d */ /* 0x004fea0003900000 */
[----:B------:R-:W2:Y:S02]  /*9150*/  @!P0 SYNCS.PHASECHK.TRANS64 P0, [R0+URZ], R2 ;  /* 0x00000002000085a7 */ /* 0x000ea400080010ff */
[----:B--2---:R-:W-:Y:S05]  /*9160*/  @!P0 BRA `(.L_x_155) ;  /* 0xfffffffc00f08947 */ /* 0x004fea000383ffff */
[----:B------:R-:W-:Y:S05]  /*9170*/  BRA `(.L_x_156) ;  /* 0xffffff9800f87947 */ /* 0x000fea000383ffff */
.L_x_45:
[----:B------:R-:W-:-:S07]  /*9180*/  MOV R0, UR5 ;  /* 0x0000000500007c02 */ /* 0x000fce0008000f00 */
.L_x_157:
[----:B-1----:R1:W2:Y:S02]  /*9190*/  SYNCS.PHASECHK.TRANS64.TRYWAIT P0, [R0+URZ], R3 ;  /* 0x00000003000075a7 */ /* 0x0022a400080011ff */
[----:B--2---:R-:W-:Y:S05]  /*91a0*/  @!P0 NANOSLEEP.SYNCS 0x989680 ;  /* 0x009896800000895d */ /* 0x004fea0003900000 */
[----:B------:R-:W2:Y:S02]  /*91b0*/  @!P0 SYNCS.PHASECHK.TRANS64 P0, [R0+URZ], R3 ;  /* 0x00000003000085a7 */ /* 0x000ea400080010ff */
[----:B--2---:R-:W-:Y:S05]  /*91c0*/  @!P0 BRA `(.L_x_157) ;  /* 0xfffffffc00f08947 */ /* 0x004fea000383ffff */
[----:B------:R-:W-:Y:S05]  /*91d0*/  BRA `(.L_x_158) ;  /* 0xffffff9c00047947 */ /* 0x000fea000383ffff */
.L_x_46:
[----:B------:R-:W-:-:S07]  /*91e0*/  MOV R0, UR5 ;  /* 0x0000000500007c02 */ /* 0x000fce0008000f00 */
.L_x_159:
[----:B-1----:R1:W2:Y:S02]  /*91f0*/  SYNCS.PHASECHK.TRANS64.TRYWAIT P0, [R0+URZ], R3 ;  /* 0x00000003000075a7 */ /* 0x0022a400080011ff */
[----:B--2---:R-:W-:Y:S05]  /*9200*/  @!P0 NANOSLEEP.SYNCS 0x989680 ;  /* 0x009896800000895d */ /* 0x004fea0003900000 */
[----:B------:R-:W2:Y:S02]  /*9210*/  @!P0 SYNCS.PHASECHK.TRANS64 P0, [R0+URZ], R3 ;  /* 0x00000003000085a7 */ /* 0x000ea400080010ff */
[----:B--2---:R-:W-:Y:S05]  /*9220*/  @!P0 BRA `(.L_x_159) ;  /* 0xfffffffc00f08947 */ /* 0x004fea000383ffff */
[----:B------:R-:W-:Y:S05]  /*9230*/  BRA `(.L_x_160) ;  /* 0xffffff9c00107947 */ /* 0x000fea000383ffff */
.L_x_47:
[----:B------:R-:W-:-:S07]  /*9240*/  MOV R0, UR5 ;  /* 0x0000000500007c02 */ /* 0x000fce0008000f00 */
.L_x_161:
[----:B-1----:R1:W2:Y:S02]  /*9250*/  SYNCS.PHASECHK.TRANS64.TRYWAIT P0, [R0+URZ], R3 ;  /* 0x00000003000075a7 */ /* 0x0022a400080011ff */
[----:B--2---:R-:W-:Y:S05]  /*9260*/  @!P0 NANOSLEEP.SYNCS 0x989680 ;  /* 0x009896800000895d */ /* 0x004fea0003900000 */
[----:B------:R-:W2:Y:S02]  /*9270*/  @!P0 SYNCS.PHASECHK.TRANS64 P0, [R0+URZ], R3 ;  /* 0x00000003000085a7 */ /* 0x000ea400080010ff */
[----:B--2---:R-:W-:Y:S05]  /*9280*/  @!P0 BRA `(.L_x_161) ;  /* 0xfffffffc00f08947 */ /* 0x004fea000383ffff */
[----:B------:R-:W-:Y:S05]  /*9290*/  BRA `(.L_x_162) ;  /* 0xffffff9c001c7947 */ /* 0x000fea000383ffff */
.L_x_48:
[----:B------:R-:W-:-:S07]  /*92a0*/  MOV R0, UR5 ;  /* 0x0000000500007c02 */ /* 0x000fce0008000f00 */
.L_x_163:
[----:B-1----:R1:W2:Y:S02]  /*92b0*/  SYNCS.PHASECHK.TRANS64.TRYWAIT P0, [R0+URZ], R3 ;  /* 0x00000003000075a7 */ /* 0x0022a400080011ff */
[----:B--2---:R-:W-:Y:S05]  /*92c0*/  @!P0 NANOSLEEP.SYNCS 0x989680 ;  /* 0x009896800000895d */ /* 0x004fea0003900000 */
[----:B------:R-:W2:Y:S02]  /*92d0*/  @!P0 SYNCS.PHASECHK.TRANS64 P0, [R0+URZ], R3 ;  /* 0x00000003000085a7 */ /* 0x000ea400080010ff */
[----:B--2---:R-:W-:Y:S05]  /*92e0*/  @!P0 BRA `(.L_x_163) ;  /* 0xfffffffc00f08947 */ /* 0x004fea000383ffff */
[----:B------:R-:W-:Y:S05]  /*92f0*/  BRA `(.L_x_164) ;  /* 0xffffff9c00287947 */ /* 0x000fea000383ffff */
.L_x_49:
[----:B------:R-:W-:-:S07]  /*9300*/  MOV R0, UR5 ;  /* 0x0000000500007c02 */ /* 0x000fce0008000f00 */
.L_x_165:
[----:B-1----:R1:W2:Y:S02]  /*9310*/  SYNCS.PHASECHK.TRANS64.TRYWAIT P0, [R0+URZ], R3 ;  /* 0x00000003000075a7 */ /* 0x0022a400080011ff */
[----:B--2---:R-:W-:Y:S05]  /*9320*/  @!P0 NANOSLEEP.SYNCS 0x989680 ;  /* 0x009896800000895d */ /* 0x004fea0003900000 */
[----:B------:R-:W2:Y:S02]  /*9330*/  @!P0 SYNCS.PHASECHK.TRANS64 P0, [R0+URZ], R3 ;  /* 0x00000003000085a7 */ /* 0x000ea400080010ff */
[----:B--2---:R-:W-:Y:S05]  /*9340*/  @!P0 BRA `(.L_x_165) ;  /* 0xfffffffc00f08947 */ /* 0x004fea000383ffff */
[----:B------:R-:W-:Y:S05]  /*9350*/  BRA `(.L_x_166) ;  /* 0xffffff9c00347947 */ /* 0x000fea000383ffff */
.L_x_50:
[----:B------:R-:W-:-:S07]  /*9360*/  MOV R0, UR5 ;  /* 0x0000000500007c02 */ /* 0x000fce0008000f00 */
.L_x_167:
[----:B-1----:R1:W2:Y:S02]  /*9370*/  SYNCS.PHASECHK.TRANS64.TRYWAIT P0, [R0+URZ], R3 ;  /* 0x00000003000075a7 */ /* 0x0022a400080011ff */
[----:B--2---:R-:W-:Y:S05]  /*9380*/  @!P0 NANOSLEEP.SYNCS 0x989680 ;  /* 0x009896800000895d */ /* 0x004fea0003900000 */
[----:B------:R-:W2:Y:S02]  /*9390*/  @!P0 SYNCS.PHASECHK.TRANS64 P0, [R0+URZ], R3 ;  /* 0x00000003000085a7 */ /* 0x000ea400080010ff */
[----:B--2---:R-:W-:Y:S05]  /*93a0*/  @!P0 BRA `(.L_x_167) ;  /* 0xfffffffc00f08947 */ /* 0x004fea000383ffff */
[----:B------:R-:W-:Y:S05]  /*93b0*/  BRA `(.L_x_168) ;  /* 0xffffff9c00407947 */ /* 0x000fea000383ffff */
.L_x_51:
[----:B------:R-:W-:-:S07]  /*93c0*/  MOV R0, UR5 ;  /* 0x0000000500007c02 */ /* 0x000fce0008000f00 */
.L_x_169:
[----:B-1----:R1:W2:Y:S02]  /*93d0*/  SYNCS.PHASECHK.TRANS64.TRYWAIT P0, [R0+URZ], R3 ;  /* 0x00000003000075a7 */ /* 0x0022a400080011ff */
[----:B--2---:R-:W-:Y:S05]  /*93e0*/  @!P0 NANOSLEEP.SYNCS 0x989680 ;  /* 0x009896800000895d */ /* 0x004fea0003900000 */
[----:B------:R-:W2:Y:S02]  /*93f0*/  @!P0 SYNCS.PHASECHK.TRANS64 P0, [R0+URZ], R3 ;  /* 0x00000003000085a7 */ /* 0x000ea400080010ff */
[----:B--2---:R-:W-:Y:S05]  /*9400*/  @!P0 BRA `(.L_x_169) ;  /* 0xfffffffc00f08947 */ /* 0x004fea000383ffff */
[----:B------:R-:W-:Y:S05]  /*9410*/  BRA `(.L_x_170) ;  /* 0xffffff9c004c7947 */ /* 0x000fea000383ffff */
.L_x_52:
[----:B------:R-:W-:-:S07]  /*9420*/  MOV R0, UR5 ;  /* 0x0000000500007c02 */ /* 0x000fce0008000f00 */
.L_x_171:
[----:B-1----:R1:W2:Y:S02]  /*9430*/  SYNCS.PHASECHK.TRANS64.TRYWAIT P0, [R0+URZ], R3 ;  /* 0x00000003000075a7 */ /* 0x0022a400080011ff */
[----:B--2---:R-:W-:Y:S05]  /*9440*/  @!P0 NANOSLEEP.SYNCS 0x989680 ;  /* 0x009896800000895d */ /* 0x004fea0003900000 */
[----:B------:R-:W2:Y:S02]  /*9450*/  @!P0 SYNCS.PHASECHK.TRANS64 P0, [R0+URZ], R3 ;  /* 0x00000003000085a7 */ /* 0x000ea400080010ff */
[----:B--2---:R-:W-:Y:S05]  /*9460*/  @!P0 BRA `(.L_x_171) ;  /* 0xfffffffc00f08947 */ /* 0x004fea000383ffff */
[----:B------:R-:W-:Y:S05]  /*9470*/  BRA `(.L_x_172) ;  /* 0xffffff9c00587947 */ /* 0x000fea000383ffff */
.L_x_53:
[----:B------:R-:W-:-:S07]  /*9480*/  MOV R0, UR5 ;  /* 0x0000000500007c02 */ /* 0x000fce0008000f00 */
.L_x_173:
[----:B-1----:R1:W2:Y:S02]  /*9490*/  SYNCS.PHASECHK.TRANS64.TRYWAIT P0, [R0+URZ], R3 ;  /* 0x00000003000075a7 */ /* 0x0022a400080011ff */
[----:B--2---:R-:W-:Y:S05]  /*94a0*/  @!P0 NANOSLEEP.SYNCS 0x989680 ;  /* 0x009896800000895d */ /* 0x004fea0003900000 */
[----:B------:R-:W2:Y:S02]  /*94b0*/  @!P0 SYNCS.PHASECHK.TRANS64 P0, [R0+URZ], R3 ;  /* 0x00000003000085a7 */ /* 0x000ea400080010ff */
[----:B--2---:R-:W-:Y:S05]  /*94c0*/  @!P0 BRA `(.L_x_173) ;  /* 0xfffffffc00f08947 */ /* 0x004fea000383ffff */
[----:B------:R-:W-:Y:S05]  /*94d0*/  BRA `(.L_x_174) ;  /* 0xffffff9c00647947 */ /* 0x000fea000383ffff */
.L_x_54:
[----:B------:R-:W-:-:S07]  /*94e0*/  MOV R0, UR5 ;  /* 0x0000000500007c02 */ /* 0x000fce0008000f00 */
.L_x_175:
[----:B-1----:R1:W2:Y:S02]  /*94f0*/  SYNCS.PHASECHK.TRANS64.TRYWAIT P0, [R0+URZ], R3 ;  /* 0x00000003000075a7 */ /* 0x0022a400080011ff */
[----:B--2---:R-:W-:Y:S05]  /*9500*/  @!P0 NANOSLEEP.SYNCS 0x989680 ;  /* 0x009896800000895d */ /* 0x004fea0003900000 */
[----:B------:R-:W2:Y:S02]  /*9510*/  @!P0 SYNCS.PHASECHK.TRANS64 P0, [R0+URZ], R3 ;  /* 0x00000003000085a7 */ /* 0x000ea400080010ff */
[----:B--2---:R-:W-:Y:S05]  /*9520*/  @!P0 BRA `(.L_x_175) ;  /* 0xfffffffc00f08947 */ /* 0x004fea000383ffff */
[----:B------:R-:W-:Y:S05]  /*9530*/  BRA `(.L_x_176) ;  /* 0xffffff9c00707947 */ /* 0x000fea000383ffff */
.L_x_55:
[----:B------:R-:W-:-:S07]  /*9540*/  MOV R0, UR5 ;  /* 0x0000000500007c02 */ /* 0x000fce0008000f00 */
.L_x_177:
[----:B-1----:R1:W2:Y:S02]  /*9550*/  SYNCS.PHASECHK.TRANS64.TRYWAIT P0, [R0+URZ], R3 ;  /* 0x00000003000075a7 */ /* 0x0022a400080011ff */
[----:B--2---:R-:W-:Y:S05]  /*9560*/  @!P0 NANOSLEEP.SYNCS 0x989680 ;  /* 0x009896800000895d */ /* 0x004fea0003900000 */
[----:B------:R-:W2:Y:S02]  /*9570*/  @!P0 SYNCS.PHASECHK.TRANS64 P0, [R0+URZ], R3 ;  /* 0x00000003000085a7 */ /* 0x000ea400080010ff */
[----:B--2---:R-:W-:Y:S05]  /*9580*/  @!P0 BRA `(.L_x_177) ;  /* 0xfffffffc00f08947 */ /* 0x004fea000383ffff */
[----:B------:R-:W-:Y:S05]  /*9590*/  BRA `(.L_x_178) ;  /* 0xffffff9c007c7947 */ /* 0x000fea000383ffff */
.L_x_56:
[----:B------:R-:W-:-:S07]  /*95a0*/  MOV R0, UR5 ;  /* 0x0000000500007c02 */ /* 0x000fce0008000f00 */
.L_x_179:
[----:B-1----:R1:W2:Y:S02]  /*95b0*/  SYNCS.PHASECHK.TRANS64.TRYWAIT P0, [R0+URZ], R3 ;  /* 0x00000003000075a7 */ /* 0x0022a400080011ff */
[----:B--2---:R-:W-:Y:S05]  /*95c0*/  @!P0 NANOSLEEP.SYNCS 0x989680 ;  /* 0x009896800000895d */ /* 0x004fea0003900000 */
[----:B------:R-:W2:Y:S02]  /*95d0*/  @!P0 SYNCS.PHASECHK.TRANS64 P0, [R0+URZ], R3 ;  /* 0x00000003000085a7 */ /* 0x000ea400080010ff */
[----:B--2---:R-:W-:Y:S05]  /*95e0*/  @!P0 BRA `(.L_x_179) ;  /* 0xfffffffc00f08947 */ /* 0x004fea000383ffff */
[----:B------:R-:W-:Y:S05]  /*95f0*/  BRA `(.L_x_180) ;  /* 0xffffff9c00887947 */ /* 0x000fea000383ffff */
.L_x_57:
[----:B------:R-:W-:-:S07]  /*9600*/  MOV R0, UR5 ;  /* 0x0000000500007c02 */ /* 0x000fce0008000f00 */
.L_x_181:
[----:B-1----:R1:W2:Y:S02]  /*9610*/  SYNCS.PHASECHK.TRANS64.TRYWAIT P0, [R0+URZ], R3 ;  /* 0x00000003000075a7 */ /* 0x0022a400080011ff */
[----:B--2---:R-:W-:Y:S05]  /*9620*/  @!P0 NANOSLEEP.SYNCS 0x989680 ;  /* 0x009896800000895d */ /* 0x004fea0003900000 */
[----:B------:R-:W2:Y:S02]  /*9630*/  @!P0 SYNCS.PHASECHK.TRANS64 P0, [R0+URZ], R3 ;  /* 0x00000003000085a7 */ /* 0x000ea400080010ff */
[----:B--2---:R-:W-:Y:S05]  /*9640*/  @!P0 BRA `(.L_x_181) ;  /* 0xfffffffc00f08947 */ /* 0x004fea000383ffff */
[----:B------:R-:W-:Y:S05]  /*9650*/  BRA `(.L_x_182) ;  /* 0xffffff9c00947947 */ /* 0x000fea000383ffff */
.L_x_58:
[----:B------:R-:W-:-:S07]  /*9660*/  MOV R0, UR5 ;  /* 0x0000000500007c02 */ /* 0x000fce0008000f00 */
.L_x_183:
[----:B-1----:R1:W2:Y:S02]  /*9670*/  SYNCS.PHASECHK.TRANS64.TRYWAIT P0, [R0+URZ], R3 ;  /* 0x00000003000075a7 */ /* 0x0022a400080011ff */
[----:B--2---:R-:W-:Y:S05]  /*9680*/  @!P0 NANOSLEEP.SYNCS 0x989680 ;  /* 0x009896800000895d */ /* 0x004fea0003900000 */
[----:B------:R-:W2:Y:S02]  /*9690*/  @!P0 SYNCS.PHASECHK.TRANS64 P0, [R0+URZ], R3 ;  /* 0x00000003000085a7 */ /* 0x000ea400080010ff */
[----:B--2---:R-:W-:Y:S05]  /*96a0*/  @!P0 BRA `(.L_x_183) ;  /* 0xfffffffc00f08947 */ /* 0x004fea000383ffff */
[----:B------:R-:W-:Y:S05]  /*96b0*/  BRA `(.L_x_184) ;  /* 0xffffff9c00a07947 */ /* 0x000fea000383ffff */
.L_x_59:
[----:B------:R-:W-:-:S07]  /*96c0*/  MOV R0, UR5 ;  /* 0x0000000500007c02 */ /* 0x000fce0008000f00 */
.L_x_185:
[----:B-1----:R1:W2:Y:S02]  /*96d0*/  SYNCS.PHASECHK.TRANS64.TRYWAIT P0, [R0+URZ], R3 ;  /* 0x00000003000075a7 */ /* 0x0022a400080011ff */
[----:B--2---:R-:W-:Y:S05]  /*96e0*/  @!P0 NANOSLEEP.SYNCS 0x989680 ;  /* 0x009896800000895d */ /* 0x004fea0003900000 */
[----:B------:R-:W2:Y:S02]  /*96f0*/  @!P0 SYNCS.PHASECHK.TRANS64 P0, [R0+URZ], R3 ;  /* 0x00000003000085a7 */ /* 0x000ea400080010ff */
[----:B--2---:R-:W-:Y:S05]  /*9700*/  @!P0 BRA `(.L_x_185) ;  /* 0xfffffffc00f08947 */ /* 0x004fea000383ffff */
[----:B------:R-:W-:Y:S05]  /*9710*/  BRA `(.L_x_186) ;  /* 0xffffff9c00ac7947 */ /* 0x000fea000383ffff */
.L_x_60:
[----:B------:R-:W-:-:S07]  /*9720*/  MOV R0, UR5 ;  /* 0x0000000500007c02 */ /* 0x000fce0008000f00 */
.L_x_187:
[----:B-1----:R1:W2:Y:S02]  /*9730*/  SYNCS.PHASECHK.TRANS64.TRYWAIT P0, [R0+URZ], R3 ;  /* 0x00000003000075a7 */ /* 0x0022a400080011ff */
[----:B--2---:R-:W-:Y:S05]  /*9740*/  @!P0 NANOSLEEP.SYNCS 0x989680 ;  /* 0x009896800000895d */ /* 0x004fea0003900000 */
[----:B------:R-:W2:Y:S02]  /*9750*/  @!P0 SYNCS.PHASECHK.TRANS64 P0, [R0+URZ], R3 ;  /* 0x00000003000085a7 */ /* 0x000ea400080010ff */
[----:B--2---:R-:W-:Y:S05]  /*9760*/  @!P0 BRA `(.L_x_187) ;  /* 0xfffffffc00f08947 */ /* 0x004fea000383ffff */
[----:B------:R-:W-:Y:S05]  /*9770*/  BRA `(.L_x_188) ;  /* 0xffffff9c00b87947 */ /* 0x000fea000383ffff */
.L_x_61:
[----:B------:R-:W-:-:S07]  /*9780*/  MOV R0, UR5 ;  /* 0x0000000500007c02 */ /* 0x000fce0008000f00 */
.L_x_189:
[----:B-1----:R1:W2:Y:S02]  /*9790*/  SYNCS.PHASECHK.TRANS64.TRYWAIT P0, [R0+URZ], R3 ;  /* 0x00000003000075a7 */ /* 0x0022a400080011ff */
[----:B--2---:R-:W-:Y:S05]  /*97a0*/  @!P0 NANOSLEEP.SYNCS 0x989680 ;  /* 0x009896800000895d */ /* 0x004fea0003900000 */
[----:B------:R-:W2:Y:S02]  /*97b0*/  @!P0 SYNCS.PHASECHK.TRANS64 P0, [R0+URZ], R3 ;  /* 0x00000003000085a7 */ /* 0x000ea400080010ff */
[----:B--2---:R-:W-:Y:S05]  /*97c0*/  @!P0 BRA `(.L_x_189) ;  /* 0xfffffffc00f08947 */ /* 0x004fea000383ffff */
[----:B------:R-:W-:Y:S05]  /*97d0*/  BRA `(.L_x_190) ;  /* 0xffffff9c00c47947 */ /* 0x000fea000383ffff */
.L_x_62:
[----:B------:R-:W-:-:S07]  /*97e0*/  MOV R0, UR5 ;  /* 0x0000000500007c02 */ /* 0x000fce0008000f00 */
.L_x_191:
[----:B-1----:R1:W2:Y:S02]  /*97f0*/  SYNCS.PHASECHK.TRANS64.TRYWAIT P0, [R0+URZ], R3 ;  /* 0x00000003000075a7 */ /* 0x0022a400080011ff */
[----:B--2---:R-:W-:Y:S05]  /*9800*/  @!P0 NANOSLEEP.SYNCS 0x989680 ;  /* 0x009896800000895d */ /* 0x004fea0003900000 */
[----:B------:R-:W2:Y:S02]  /*9810*/  @!P0 SYNCS.PHASECHK.TRANS64 P0, [R0+URZ], R3 ;  /* 0x00000003000085a7 */ /* 0x000ea400080010ff */
[----:B--2---:R-:W-:Y:S05]  /*9820*/  @!P0 BRA `(.L_x_191) ;  /* 0xfffffffc00f08947 */ /* 0x004fea000383ffff */
[----:B------:R-:W-:Y:S05]  /*9830*/  BRA `(.L_x_192) ;  /* 0xffffff9c00d07947 */ /* 0x000fea000383ffff */
.L_x_63:
[----:B------:R-:W-:-:S07]  /*9840*/  MOV R0, UR5 ;  /* 0x0000000500007c02 */ /* 0x000fce0008000f00 */
.L_x_193:
[----:B-1----:R1:W2:Y:S02]  /*9850*/  SYNCS.PHASECHK.TRANS64.TRYWAIT P0, [R0+URZ], R3 ;  /* 0x00000003000075a7 */ /* 0x0022a400080011ff */
[----:B--2---:R-:W-:Y:S05]  /*9860*/  @!P0 NANOSLEEP.SYNCS 0x989680 ;  /* 0x009896800000895d */ /* 0x004fea0003900000 */
[----:B------:R-:W2:Y:S02]  /*9870*/  @!P0 SYNCS.PHASECHK.TRANS64 P0, [R0+URZ], R3 ;  /* 0x00000003000085a7 */ /* 0x000ea400080010ff */
[----:B--2---:R-:W-:Y:S05]  /*9880*/  @!P0 BRA `(.L_x_193) ;  /* 0xfffffffc00f08947 */ /* 0x004fea000383ffff */
[----:B------:R-:W-:Y:S05]  /*9890*/  BRA `(.L_x_194) ;  /* 0xffffff9c00dc7947 */ /* 0x000fea000383ffff */
.L_x_64:
[----:B------:R-:W-:-:S07]  /*98a0*/  MOV R0, UR5 ;  /* 0x0000000500007c02 */ /* 0x000fce0008000f00 */
.L_x_195:
[----:B-1----:R1:W2:Y:S02]  /*98b0*/  SYNCS.PHASECHK.TRANS64.TRYWAIT P0, [R0+URZ], R3 ;  /* 0x00000003000075a7 */ /* 0x0022a400080011ff */
[----:B--2---:R-:W-:Y:S05]  /*98c0*/  @!P0 NANOSLEEP.SYNCS 0x989680 ;  /* 0x009896800000895d */ /* 0x004fea0003900000 */
[----:B------:R-:W2:Y:S02]  /*98d0*/  @!P0 SYNCS.PHASECHK.TRANS64 P0, [R0+URZ], R3 ;  /* 0x00000003000085a7 */ /* 0x000ea400080010ff */
[----:B--2---:R-:W-:Y:S05]  /*98e0*/  @!P0 BRA `(.L_x_195) ;  /* 0xfffffffc00f08947 */ /* 0x004fea000383ffff */
[----:B------:R-:W-:Y:S05]  /*98f0*/  BRA `(.L_x_196) ;  /* 0xffffff9c00e87947 */ /* 0x000fea000383ffff */
.L_x_65:
[----:B------:R-:W-:-:S07]  /*9900*/  MOV R0, UR5 ;  /* 0x0000000500007c02 */ /* 0x000fce0008000f00 */
.L_x_197:
[----:B-1----:R1:W2:Y:S02]  /*9910*/  SYNCS.PHASECHK.TRANS64.TRYWAIT P0, [R0+URZ], R3 ;  /* 0x00000003000075a7 */ /* 0x0022a400080011ff */
[----:B--2---:R-:W-:Y:S05]  /*9920*/  @!P0 NANOSLEEP.SYNCS 0x989680 ;  /* 0x009896800000895d */ /* 0x004fea0003900000 */
[----:B------:R-:W2:Y:S02]  /*9930*/  @!P0 SYNCS.PHASECHK.TRANS64 P0, [R0+URZ], R3 ;  /* 0x00000003000085a7 */ /* 0x000ea400080010ff */
[----:B--2---:R-:W-:Y:S05]  /*9940*/  @!P0 BRA `(.L_x_197) ;  /* 0xfffffffc00f08947 */ /* 0x004fea000383ffff */
[----:B------:R-:W-:Y:S05]  /*9950*/  BRA `(.L_x_198) ;  /* 0xffffff9c00f47947 */ /* 0x000fea000383ffff */
.L_x_66:
[----:B------:R-:W-:-:S07]  /*9960*/  MOV R0, UR5 ;  /* 0x0000000500007c02 */ /* 0x000fce0008000f00 */
.L_x_199:
[----:B-1----:R1:W2:Y:S02]  /*9970*/  SYNCS.PHASECHK.TRANS64.TRYWAIT P0, [R0+URZ], R3 ;  /* 0x00000003000075a7 */ /* 0x0022a400080011ff */
[----:B--2---:R-:W-:Y:S05]  /*9980*/  @!P0 NANOSLEEP.SYNCS 0x989680 ;  /* 0x009896800000895d */ /* 0x004fea0003900000 */
[----:B------:R-:W2:Y:S02]  /*9990*/  @!P0 SYNCS.PHASECHK.TRANS64 P0, [R0+URZ], R3 ;  /* 0x00000003000085a7 */ /* 0x000ea400080010ff */
[----:B--2---:R-:W-:Y:S05]  /*99a0*/  @!P0 BRA `(.L_x_199) ;  /* 0xfffffffc00f08947 */ /* 0x004fea000383ffff */
[----:B------:R-:W-:Y:S05]  /*99b0*/  BRA `(.L_x_200) ;  /* 0xffffffa000007947 */ /* 0x000fea000383ffff */
.L_x_67:
[----:B------:R-:W-:-:S07]  /*99c0*/  MOV R0, UR5 ;  /* 0x0000000500007c02 */ /* 0x000fce0008000f00 */
.L_x_201:
[----:B-1----:R1:W2:Y:S02]  /*99d0*/  SYNCS.PHASECHK.TRANS64.TRYWAIT P0, [R0+URZ], R3 ;  /* 0x00000003000075a7 */ /* 0x0022a400080011ff */
[----:B--2---:R-:W-:Y:S05]  /*99e0*/  @!P0 NANOSLEEP.SYNCS 0x989680 ;  /* 0x009896800000895d */ /* 0x004fea0003900000 */
[----:B------:R-:W2:Y:S02]  /*99f0*/  @!P0 SYNCS.PHASECHK.TRANS64 P0, [R0+URZ], R3 ;  /* 0x00000003000085a7 */ /* 0x000ea400080010ff */
[----:B--2---:R-:W-:Y:S05]  /*9a00*/  @!P0 BRA `(.L_x_201) ;  /* 0xfffffffc00f08947 */ /* 0x004fea000383ffff */
[----:B------:R-:W-:Y:S05]  /*9a10*/  BRA `(.L_x_202) ;  /* 0xffffffa0000c7947 */ /* 0x000fea000383ffff */
.L_x_68:
[----:B------:R-:W-:-:S07]  /*9a20*/  MOV R0, UR5 ;  /* 0x0000000500007c02 */ /* 0x000fce0008000f00 */
.L_x_203:
[----:B-1----:R1:W2:Y:S02]  /*9a30*/  SYNCS.PHASECHK.TRANS64.TRYWAIT P0, [R0+URZ], R3 ;  /* 0x00000003000075a7 */ /* 0x0022a400080011ff */
[----:B--2---:R-:W-:Y:S05]  /*9a40*/  @!P0 NANOSLEEP.SYNCS 0x989680 ;  /* 0x009896800000895d */ /* 0x004fea0003900000 */
[----:B------:R-:W2:Y:S02]  /*9a50*/  @!P0 SYNCS.PHASECHK.TRANS64 P0, [R0+URZ], R3 ;  /* 0x00000003000085a7 */ /* 0x000ea400080010ff */
[----:B--2---:R-:W-:Y:S05]  /*9a60*/  @!P0 BRA `(.L_x_203) ;  /* 0xfffffffc00f08947 */ /* 0x004fea000383ffff */
[----:B------:R-:W-:Y:S05]  /*9a70*/  BRA `(.L_x_204) ;  /* 0xffffffa000187947 */ /* 0x000fea000383ffff */
.L_x_69:
[----:B------:R-:W-:-:S07]  /*9a80*/  MOV R0, UR5 ;  /* 0x0000000500007c02 */ /* 0x000fce0008000f00 */
.L_x_205:
[----:B-1----:R1:W2:Y:S02]  /*9a90*/  SYNCS.PHASECHK.TRANS64.TRYWAIT P0, [R0+URZ], R3 ;  /* 0x00000003000075a7 */ /* 0x0022a400080011ff */
[----:B--2---:R-:W-:Y:S05]  /*9aa0*/  @!P0 NANOSLEEP.SYNCS 0x989680 ;  /* 0x009896800000895d */ /* 0x004fea0003900000 */
[----:B------:R-:W2:Y:S02]  /*9ab0*/  @!P0 SYNCS.PHASECHK.TRANS64 P0, [R0+URZ], R3 ;  /* 0x00000003000085a7 */ /* 0x000ea400080010ff */
[----:B--2---:R-:W-:Y:S05]  /*9ac0*/  @!P0 BRA `(.L_x_205) ;  /* 0xfffffffc00f08947 */ /* 0x004fea000383ffff */
[----:B------:R-:W-:Y:S05]  /*9ad0*/  BRA `(.L_x_206) ;  /* 0xffffffa000247947 */ /* 0x000fea000383ffff */
.L_x_70:
[----:B------:R-:W-:-:S07]  /*9ae0*/  MOV R0, UR5 ;  /* 0x0000000500007c02 */ /* 0x000fce0008000f00 */
.L_x_207:
[----:B-1----:R1:W2:Y:S02]  /*9af0*/  SYNCS.PHASECHK.TRANS64.TRYWAIT P0, [R0+URZ], R3 ;  /* 0x00000003000075a7 */ /* 0x0022a400080011ff */
[----:B--2---:R-:W-:Y:S05]  /*9b00*/  @!P0 NANOSLEEP.SYNCS 0x989680 ;  /* 0x009896800000895d */ /* 0x004fea0003900000 */
[----:B------:R-:W2:Y:S02]  /*9b10*/  @!P0 SYNCS.PHASECHK.TRANS64 P0, [R0+URZ], R3 ;  /* 0x00000003000085a7 */ /* 0x000ea400080010ff */
[----:B--2---:R-:W-:Y:S05]  /*9b20*/  @!P0 BRA `(.L_x_207) ;  /* 0xfffffffc00f08947 */ /* 0x004fea000383ffff */
[----:B------:R-:W-:Y:S05]  /*9b30*/  BRA `(.L_x_208) ;  /* 0xffffffa000307947 */ /* 0x000fea000383ffff */
.L_x_71:
[----:B------:R-:W-:-:S07]  /*9b40*/  MOV R0, UR5 ;  /* 0x0000000500007c02 */ /* 0x000fce0008000f00 */
.L_x_209:
[----:B-1----:R1:W2:Y:S02]  /*9b50*/  SYNCS.PHASECHK.TRANS64.TRYWAIT P0, [R0+URZ], R3 ;  /* 0x00000003000075a7 */ /* 0x0022a400080011ff */
[----:B--2---:R-:W-:Y:S05]  /*9b60*/  @!P0 NANOSLEEP.SYNCS 0x989680 ;  /* 0x009896800000895d */ /* 0x004fea0003900000 */
[----:B------:R-:W2:Y:S02]  /*9b70*/  @!P0 SYNCS.PHASECHK.TRANS64 P0, [R0+URZ], R3 ;  /* 0x00000003000085a7 */ /* 0x000ea400080010ff */
[----:B--2---:R-:W-:Y:S05]  /*9b80*/  @!P0 BRA `(.L_x_209) ;  /* 0xfffffffc00f08947 */ /* 0x004fea000383ffff */
[----:B------:R-:W-:Y:S05]  /*9b90*/  BRA `(.L_x_210) ;  /* 0xffffffa0003c7947 */ /* 0x000fea000383ffff */
.L_x_72:
[----:B------:R-:W-:-:S07]  /*9ba0*/  MOV R0, UR5 ;  /* 0x0000000500007c02 */ /* 0x000fce0008000f00 */
.L_x_211:
[----:B-1----:R1:W2:Y:S02]  /*9bb0*/  SYNCS.PHASECHK.TRANS64.TRYWAIT P0, [R0+URZ], R3 ;  /* 0x00000003000075a7 */ /* 0x0022a400080011ff */
[----:B--2---:R-:W-:Y:S05]  /*9bc0*/  @!P0 NANOSLEEP.SYNCS 0x989680 ;  /* 0x009896800000895d */ /* 0x004fea0003900000 */
[----:B------:R-:W2:Y:S02]  /*9bd0*/  @!P0 SYNCS.PHASECHK.TRANS64 P0, [R0+URZ], R3 ;  /* 0x00000003000085a7 */ /* 0x000ea400080010ff */
[----:B--2---:R-:W-:Y:S05]  /*9be0*/  @!P0 BRA `(.L_x_211) ;  /* 0xfffffffc00f08947 */ /* 0x004fea000383ffff */
[----:B------:R-:W-:Y:S05]  /*9bf0*/  BRA `(.L_x_212) ;  /* 0xffffffa000487947 */ /* 0x000fea000383ffff */
.L_x_73:
[----:B------:R-:W-:-:S07]  /*9c00*/  MOV R0, UR5 ;  /* 0x0000000500007c02 */ /* 0x000fce0008000f00 */
.L_x_213:
[----:B-1----:R1:W2:Y:S02]  /*9c10*/  SYNCS.PHASECHK.TRANS64.TRYWAIT P0, [R0+URZ], R3 ;  /* 0x00000003000075a7 */ /* 0x0022a400080011ff */
[----:B--2---:R-:W-:Y:S05]  /*9c20*/  @!P0 NANOSLEEP.SYNCS 0x989680 ;  /* 0x009896800000895d */ /* 0x004fea0003900000 */
[----:B------:R-:W2:Y:S02]  /*9c30*/  @!P0 SYNCS.PHASECHK.TRANS64 P0, [R0+URZ], R3 ;  /* 0x00000003000085a7 */ /* 0x000ea400080010ff */
[----:B--2---:R-:W-:Y:S05]  /*9c40*/  @!P0 BRA `(.L_x_213) ;  /* 0xfffffffc00f08947 */ /* 0x004fea000383ffff */
[----:B------:R-:W-:Y:S05]  /*9c50*/  BRA `(.L_x_214) ;  /* 0xffffffa000547947 */ /* 0x000fea000383ffff */
.L_x_74:
[----:B------:R-:W-:-:S07]  /*9c60*/  MOV R0, UR5 ;  /* 0x0000000500007c02 */ /* 0x000fce0008000f00 */
.L_x_215:
[----:B-1----:R1:W2:Y:S02]  /*9c70*/  SYNCS.PHASECHK.TRANS64.TRYWAIT P0, [R0+URZ], R3 ;  /* 0x00000003000075a7 */ /* 0x0022a400080011ff */
[----:B--2---:R-:W-:Y:S05]  /*9c80*/  @!P0 NANOSLEEP.SYNCS 0x989680 ;  /* 0x009896800000895d */ /* 0x004fea0003900000 */
[----:B------:R-:W2:Y:S02]  /*9c90*/  @!P0 SYNCS.PHASECHK.TRANS64 P0, [R0+URZ], R3 ;  /* 0x00000003000085a7 */ /* 0x000ea400080010ff */
[----:B--2---:R-:W-:Y:S05]  /*9ca0*/  @!P0 BRA `(.L_x_215) ;  /* 0xfffffffc00f08947 */ /* 0x004fea000383ffff */
[----:B------:R-:W-:Y:S05]  /*9cb0*/  BRA `(.L_x_216) ;  /* 0xffffffa000607947 */ /* 0x000fea000383ffff */
.L_x_75:
[----:B------:R-:W-:-:S07]  /*9cc0*/  MOV R0, UR5 ;  /* 0x0000000500007c02 */ /* 0x000fce0008000f00 */
.L_x_217:
[----:B-1----:R1:W2:Y:S02]  /*9cd0*/  SYNCS.PHASECHK.TRANS64.TRYWAIT P0, [R0+URZ], R3 ;  /* 0x00000003000075a7 */ /* 0x0022a400080011ff */
[----:B--2---:R-:W-:Y:S05]  /*9ce0*/  @!P0 NANOSLEEP.SYNCS 0x989680 ;  /* 0x009896800000895d */ /* 0x004fea0003900000 */
[----:B------:R-:W2:Y:S02]  /*9cf0*/  @!P0 SYNCS.PHASECHK.TRANS64 P0, [R0+URZ], R3 ;  /* 0x00000003000085a7 */ /* 0x000ea400080010ff */
[----:B--2---:R-:W-:Y:S05]  /*9d00*/  @!P0 BRA `(.L_x_217) ;  /* 0xfffffffc00f08947 */ /* 0x004fea000383ffff */
[----:B------:R-:W-:Y:S05]  /*9d10*/  BRA `(.L_x_218) ;  /* 0xffffffa0006c7947 */ /* 0x000fea000383ffff */
.L_x_76:
[----:B------:R-:W-:-:S07]  /*9d20*/  MOV R0, UR5 ;  /* 0x0000000500007c02 */ /* 0x000fce0008000f00 */
.L_x_219:
[----:B-1----:R1:W2:Y:S02]  /*9d30*/  SYNCS.PHASECHK.TRANS64.TRYWAIT P0, [R0+URZ], R3 ;  /* 0x00000003000075a7 */ /* 0x0022a400080011ff */
[----:B--2---:R-:W-:Y:S05]  /*9d40*/  @!P0 NANOSLEEP.SYNCS 0x989680 ;  /* 0x009896800000895d */ /* 0x004fea0003900000 */
[----:B------:R-:W2:Y:S02]  /*9d50*/  @!P0 SYNCS.PHASECHK.TRANS64 P0, [R0+URZ], R3 ;  /* 0x00000003000085a7 */ /* 0x000ea400080010ff */
[----:B--2---:R-:W-:Y:S05]  /*9d60*/  @!P0 BRA `(.L_x_219) ;  /* 0xfffffffc00f08947 */ /* 0x004fea000383ffff */
[----:B------:R-:W-:Y:S05]  /*9d70*/  BRA `(.L_x_220) ;  /* 0xffffffa000787947 */ /* 0x000fea000383ffff */
.L_x_77:
[----:B------:R-:W-:-:S07]  /*9d80*/  MOV R0, UR5 ;  /* 0x0000000500007c02 */ /* 0x000fce0008000f00 */
.L_x_221:
[----:B-1----:R1:W2:Y:S02]  /*9d90*/  SYNCS.PHASECHK.TRANS64.TRYWAIT P0, [R0+URZ], R3 ;  /* 0x00000003000075a7 */ /* 0x0022a400080011ff */
[----:B--2---:R-:W-:Y:S05]  /*9da0*/  @!P0 NANOSLEEP.SYNCS 0x989680 ;  /* 0x009896800000895d */ /* 0x004fea0003900000 */
[----:B------:R-:W2:Y:S02]  /*9db0*/  @!P0 SYNCS.PHASECHK.TRANS64 P0, [R0+URZ], R3 ;  /* 0x00000003000085a7 */ /* 0x000ea400080010ff */
[----:B--2---:R-:W-:Y:S05]  /*9dc0*/  @!P0 BRA `(.L_x_221) ;  /* 0xfffffffc00f08947 */ /* 0x004fea000383ffff */
[----:B------:R-:W-:Y:S05]  /*9dd0*/  BRA `(.L_x_222) ;  /* 0xffffffa000847947 */ /* 0x000fea000383ffff */
.L_x_78:
[----:B------:R-:W-:-:S07]  /*9de0*/  MOV R0, UR5 ;  /* 0x0000000500007c02 */ /* 0x000fce0008000f00 */
.L_x_223:
[----:B-1----:R1:W2:Y:S02]  /*9df0*/  SYNCS.PHASECHK.TRANS64.TRYWAIT P0, [R0+URZ], R3 ;  /* 0x00000003000075a7 */ /* 0x0022a400080011ff */
[----:B--2---:R-:W-:Y:S05]  /*9e00*/  @!P0 NANOSLEEP.SYNCS 0x989680 ;  /* 0x009896800000895d */ /* 0x004fea0003900000 */
[----:B------:R-:W2:Y:S02]  /*9e10*/  @!P0 SYNCS.PHASECHK.TRANS64 P0, [R0+URZ], R3 ;  /* 0x00000003000085a7 */ /* 0x000ea400080010ff */
[----:B--2---:R-:W-:Y:S05]  /*9e20*/  @!P0 BRA `(.L_x_223) ;  /* 0xfffffffc00f08947 */ /* 0x004fea000383ffff */
[----:B------:R-:W-:Y:S05]  /*9e30*/  BRA `(.L_x_224) ;  /* 0xffffffa000907947 */ /* 0x000fea000383ffff */
.L_x_79:
[----:B------:R-:W-:-:S07]  /*9e40*/  MOV R0, UR5 ;  /* 0x0000000500007c02 */ /* 0x000fce0008000f00 */
.L_x_225:
[----:B-1----:R1:W2:Y:S02]  /*9e50*/  SYNCS.PHASECHK.TRANS64.TRYWAIT P0, [R0+URZ], R3 ;  /* 0x00000003000075a7 */ /* 0x0022a400080011ff */
[----:B--2---:R-:W-:Y:S05]  /*9e60*/  @!P0 NANOSLEEP.SYNCS 0x989680 ;  /* 0x009896800000895d */ /* 0x004fea0003900000 */
[----:B------:R-:W2:Y:S02]  /*9e70*/  @!P0 SYNCS.PHASECHK.TRANS64 P0, [R0+URZ], R3 ;  /* 0x00000003000085a7 */ /* 0x000ea400080010ff */
[----:B--2---:R-:W-:Y:S05]  /*9e80*/  @!P0 BRA `(.L_x_225) ;  /* 0xfffffffc00f08947 */ /* 0x004fea000383ffff */
[----:B------:R-:W-:Y:S05]  /*9e90*/  BRA `(.L_x_226) ;  /* 0xffffffa0009c7947 */ /* 0x000fea000383ffff */
.L_x_80:
[----:B------:R-:W-:-:S07]  /*9ea0*/  MOV R0, UR5 ;  /* 0x0000000500007c02 */ /* 0x000fce0008000f00 */
.L_x_227:
[----:B-1----:R1:W2:Y:S02]  /*9eb0*/  SYNCS.PHASECHK.TRANS64.TRYWAIT P0, [R0+URZ], R3 ;  /* 0x00000003000075a7 */ /* 0x0022a400080011ff */
[----:B--2---:R-:W-:Y:S05]  /*9ec0*/  @!P0 NANOSLEEP.SYNCS 0x989680 ;  /* 0x009896800000895d */ /* 0x004fea0003900000 */
[----:B------:R-:W2:Y:S02]  /*9ed0*/  @!P0 SYNCS.PHASECHK.TRANS64 P0, [R0+URZ], R3 ;  /* 0x00000003000085a7 */ /* 0x000ea400080010ff */
[----:B--2---:R-:W-:Y:S05]  /*9ee0*/  @!P0 BRA `(.L_x_227) ;  /* 0xfffffffc00f08947 */ /* 0x004fea000383ffff */
[----:B------:R-:W-:Y:S05]  /*9ef0*/  BRA `(.L_x_228) ;  /* 0xffffffa000a87947 */ /* 0x000fea000383ffff */
.L_x_81:
[----:B------:R-:W-:-:S07]  /*9f00*/  MOV R0, UR5 ;  /* 0x0000000500007c02 */ /* 0x000fce0008000f00 */
.L_x_229:
[----:B-1----:R1:W2:Y:S02]  /*9f10*/  SYNCS.PHASECHK.TRANS64.TRYWAIT P0, [R0+URZ], R3 ;  /* 0x00000003000075a7 */ /* 0x0022a400080011ff */
[----:B--2---:R-:W-:Y:S05]  /*9f20*/  @!P0 NANOSLEEP.SYNCS 0x989680 ;  /* 0x009896800000895d */ /* 0x004fea0003900000 */
[----:B------:R-:W2:Y:S02]  /*9f30*/  @!P0 SYNCS.PHASECHK.TRANS64 P0, [R0+URZ], R3 ;  /* 0x00000003000085a7 */ /* 0x000ea400080010ff */
[----:B--2---:R-:W-:Y:S05]  /*9f40*/  @!P0 BRA `(.L_x_229) ;  /* 0xfffffffc00f08947 */ /* 0x004fea000383ffff */
[----:B------:R-:W-:Y:S05]  /*9f50*/  BRA `(.L_x_230) ;  /* 0xffffffa000b47947 */ /* 0x000fea000383ffff */
.L_x_82:
[----:B------:R-:W-:-:S07]  /*9f60*/  MOV R0, UR5 ;  /* 0x0000000500007c02 */ /* 0x000fce0008000f00 */
.L_x_231:
[----:B-1----:R1:W2:Y:S02]  /*9f70*/  SYNCS.PHASECHK.TRANS64.TRYWAIT P0, [R0+URZ], R3 ;  /* 0x00000003000075a7 */ /* 0x0022a400080011ff */
[----:B--2---:R-:W-:Y:S05]  /*9f80*/  @!P0 NANOSLEEP.SYNCS 0x989680 ;  /* 0x009896800000895d */ /* 0x004fea0003900000 */
[----:B------:R-:W2:Y:S02]  /*9f90*/  @!P0 SYNCS.PHASECHK.TRANS64 P0, [R0+URZ], R3 ;  /* 0x00000003000085a7 */ /* 0x000ea400080010ff */
[----:B--2---:R-:W-:Y:S05]  /*9fa0*/  @!P0 BRA `(.L_x_231) ;  /* 0xfffffffc00f08947 */ /* 0x004fea000383ffff */
[----:B------:R-:W-:Y:S05]  /*9fb0*/  BRA `(.L_x_232) ;  /* 0xffffffa000c07947 */ /* 0x000fea000383ffff */
.L_x_83:
[----:B------:R-:W-:-:S07]  /*9fc0*/  MOV R0, UR5 ;  /* 0x0000000500007c02 */ /* 0x000fce0008000f00 */
.L_x_233:
[----:B-1----:R1:W2:Y:S02]  /*9fd0*/  SYNCS.PHASECHK.TRANS64.TRYWAIT P0, [R0+URZ], R3 ;  /* 0x00000003000075a7 */ /* 0x0022a400080011ff */
[----:B--2---:R-:W-:Y:S05]  /*9fe0*/  @!P0 NANOSLEEP.SYNCS 0x989680 ;  /* 0x009896800000895d */ /* 0x004fea0003900000 */
[----:B------:R-:W2:Y:S02]  /*9ff0*/  @!P0 SYNCS.PHASECHK.TRANS64 P0, [R0+URZ], R3 ;  /* 0x00000003000085a7 */ /* 0x000ea400080010ff */
[----:B--2---:R-:W-:Y:S05]  /*a000*/  @!P0 BRA `(.L_x_233) ;  /* 0xfffffffc00f08947 */ /* 0x004fea000383ffff */
[----:B------:R-:W-:Y:S05]  /*a010*/  BRA `(.L_x_234) ;  /* 0xffffffa000cc7947 */ /* 0x000fea000383ffff */
.L_x_86:
[----:B--2---:R2:W3:Y:S02]  /*a020*/  SYNCS.PHASECHK.TRANS64.TRYWAIT P0, [R2+URZ+0x310], R4 ;  /* 0x00031004020075a7 */ /* 0x0044e400080011ff */
[----:B---3--:R-:W-:Y:S05]  /*a030*/  @!P0 NANOSLEEP.SYNCS 0x989680 ;  /* 0x009896800000895d */ /* 0x008fea0003900000 */
[----:B------:R-:W3:Y:S02]  /*a040*/  @!P0 SYNCS.PHASECHK.TRANS64 P0, [R2+URZ+0x310], R4 ;  /* 0x00031004020085a7 */ /* 0x000ee400080010ff */
[----:B---3--:R-:W-:Y:S05]  /*a050*/  @!P0 BRA `(.L_x_86) ;  /* 0xfffffffc00f08947 */ /* 0x008fea000383ffff */
[----:B------:R-:W-:Y:S05]  /*a060*/  BRA `(.L_x_235) ;  /* 0xffffffa400287947 */ /* 0x000fea000383ffff */
.L_x_87:
[----:B------:R-:W-:-:S07]  /*a070*/  MOV R2, UR4 ;  /* 0x0000000400027c02 */ /* 0x000fce0008000f00 */
.L_x_236:
[----:B--2---:R2:W3:Y:S02]  /*a080*/  SYNCS.PHASECHK.TRANS64.TRYWAIT P0, [R2+URZ+0x2c0], R5 ;  /* 0x0002c005020075a7 */ /* 0x0044e400080011ff */
[----:B---3--:R-:W-:Y:S05]  /*a090*/  @!P0 NANOSLEEP.SYNCS 0x989680 ;  /* 0x009896800000895d */ /* 0x008fea0003900000 */
[----:B------:R-:W3:Y:S02]  /*a0a0*/  @!P0 SYNCS.PHASECHK.TRANS64 P0, [R2+URZ+0x2c0], R5 ;  /* 0x0002c005020085a7 */ /* 0x000ee400080010ff */
[----:B---3--:R-:W-:Y:S05]  /*a0b0*/  @!P0 BRA `(.L_x_236) ;  /* 0xfffffffc00f08947 */ /* 0x008fea000383ffff */
[----:B------:R-:W-:Y:S05]  /*a0c0*/  BRA `(.L_x_237) ;  /* 0xffffffa400387947 */ /* 0x000fea000383ffff */
.L_x_88:
[----:B--2---:R2:W3:Y:S02]  /*a0d0*/  SYNCS.PHASECHK.TRANS64.TRYWAIT P1, [R2+URZ+0x2b0], R4 ;  /* 0x0002b004020075a7 */ /* 0x0044e400080211ff */
[----:B---3--:R-:W-:Y:S05]  /*a0e0*/  @!P1 NANOSLEEP.SYNCS 0x989680 ;  /* 0x009896800000995d */ /* 0x008fea0003900000 */
[----:B------:R-:W3:Y:S02]  /*a0f0*/  @!P1 SYNCS.PHASECHK.TRANS64 P1, [R2+URZ+0x2b0], R4 ;  /* 0x0002b004020095a7 */ /* 0x000ee400080210ff */
[----:B---3--:R-:W-:Y:S05]  /*a100*/  @!P1 BRA `(.L_x_88) ;  /* 0xfffffffc00f09947 */ /* 0x008fea000383ffff */
[----:B------:R-:W-:Y:S05]  /*a110*/  BRA `(.L_x_238) ;  /* 0xffffffa400687947 */ /* 0x000fea000383ffff */
.L_x_91:
[----:B------:R-:W-:-:S07]  /*a120*/  MOV R0, UR4 ;  /* 0x0000000400007c02 */ /* 0x000fce0008000f00 */
.L_x_239:
[----:B--2---:R2:W3:Y:S02]  /*a130*/  SYNCS.PHASECHK.TRANS64.TRYWAIT P0, [R0+URZ+0x2c0], R2 ;  /* 0x0002c002000075a7 */ /* 0x0044e400080011ff */
[----:B---3--:R-:W-:Y:S05]  /*a140*/  @!P0 NANOSLEEP.SYNCS 0x989680 ;  /* 0x009896800000895d */ /* 0x008fea0003900000 */
[----:B------:R-:W3:Y:S02]  /*a150*/  @!P0 SYNCS.PHASECHK.TRANS64 P0, [R0+URZ+0x2c0], R2 ;  /* 0x0002c002000085a7 */ /* 0x000ee400080010ff */
[----:B---3--:R-:W-:Y:S05]  /*a160*/  @!P0 BRA `(.L_x_239) ;  /* 0xfffffffc00f08947 */ /* 0x008fea000383ffff */
[----:B------:R-:W-:Y:S05]  /*a170*/  BRA `(.L_x_90) ;  /* 0xffffffa400bc7947 */ /* 0x000fea000383ffff */
.L_x_100:
[----:B--2---:R-:W-:-:S04]  /*a180*/  MOV R5, UR5 ;  /* 0x0000000500057c02 */ /* 0x004fc80008000f00 */
[----:B------:R2:W3:Y:S03]  /*a190*/  SYNCS.PHASECHK.TRANS64.TRYWAIT P0, [R5+URZ+0x8], R6 ;  /* 0x00000806050075a7 */ /* 0x0004e600080011ff */
[----:B---3--:R-:W-:Y:S05]  /*a1a0*/  @!P0 NANOSLEEP.SYNCS 0x989680 ;  /* 0x009896800000895d */ /* 0x008fea0003900000 */
[----:B------:R-:W3:Y:S02]  /*a1b0*/  @!P0 SYNCS.PHASECHK.TRANS64 P0, [R5+URZ+0x8], R6 ;  /* 0x00000806050085a7 */ /* 0x000ee400080010ff */
[----:B---3--:R-:W-:Y:S05]  /*a1c0*/  @!P0 BRA `(.L_x_100) ;  /* 0xfffffffc00ec8947 */ /* 0x008fea000383ffff */
[----:B------:R-:W-:Y:S05]  /*a1d0*/  BRA `(.L_x_99) ;  /* 0xffffffa800707947 */ /* 0x000fea000383ffff */
.L_x_102:
[----:B------:R-:W-:Y:S01]  /*a1e0*/  BSSY B0, `(.L_x_240) ;  /* 0x0000006000007945 */ /* 0x000fe20003800000 */
[----:B------:R-:W-:-:S07]  /*a1f0*/  MOV R15, 0xffffffff ;  /* 0xffffffff000f7802 */ /* 0x000fce0000000f00 */
[----:B-12--5:R-:W-:Y:S05]  /*a200*/  WARPSYNC.COLLECTIVE R15, `(.L_x_241) ;  /* 0x000000000f0c7348 */ /* 0x026fea0003c00000 */
[----:B------:R-:W-:Y:S02]  /*a210*/  ELECT P6, UR79, PT ;  /* 0x00000000004f782f */ /* 0x000fe400038c0000 */
[----:B------:R-:W-:Y:S01]  /*a220*/  MOV R14, UR79 ;  /* 0x0000004f000e7c02 */ /* 0x000fe20008000f00 */
[----:B-12--5:R-:W-:Y:S10]  /*a230*/  ENDCOLLECTIVE ;  /* 0x000000000000791b */ /* 0x026ff40003800000 */
.L_x_241:
[----:B------:R-:W-:Y:S05]  /*a240*/  BSYNC B0 ;  /* 0x0000000000007941 */ /* 0x000fea0003800000 */
.L_x_240:
[----:B------:R-:W-:Y:S01]  /*a250*/  PLOP3.LUT P0, PT, P6, PT, PT, 0x80, 0x8 ;  /* 0x000000000008781c */ /* 0x000fe2000370f070 */
[----:B------:R-:W-:-:S12]  /*a260*/  BRA `(.L_x_242) ;  /* 0xffffffa8009c7947 */ /* 0x000fd8000383ffff */
.L_x_104:
[----:B--2---:R-:W-:-:S04]  /*a270*/  MOV R0, UR5 ;  /* 0x0000000500007c02 */ /* 0x004fc80008000f00 */
[----:B------:R2:W3:Y:S03]  /*a280*/  SYNCS.PHASECHK.TRANS64.TRYWAIT P0, [R0+URZ+0x8], R4 ;  /* 0x00000804000075a7 */ /* 0x0004e600080011ff */
[----:B---3--:R-:W-:Y:S05]  /*a290*/  @!P0 NANOSLEEP.SYNCS 0x989680 ;  /* 0x009896800000895d */ /* 0x008fea0003900000 */
[----:B------:R-:W3:Y:S02]  /*a2a0*/  @!P0 SYNCS.PHASECHK.TRANS64 P0, [R0+URZ+0x8], R4 ;  /* 0x00000804000085a7 */ /* 0x000ee400080010ff */
[----:B---3--:R-:W-:Y:S05]  /*a2b0*/  @!P0 BRA `(.L_x_104) ;  /* 0xfffffffc00ec8947 */ /* 0x008fea000383ffff */
[----:B------:R-:W-:Y:S05]  /*a2c0*/  BRA `(.L_x_103) ;  /* 0xffffffa800a07947 */ /* 0x000fea000383ffff */
.L_x_105:
[----:B-1----:R1:W2:Y:S02]  /*a2d0*/  SYNCS.PHASECHK.TRANS64.TRYWAIT P0, [R0+URZ+0x2b0], R4 ;  /* 0x0002b004000075a7 */ /* 0x0022a400080011ff */
[----:B--2---:R-:W-:Y:S05]  /*a2e0*/  @!P0 NANOSLEEP.SYNCS 0x989680 ;  /* 0x009896800000895d */ /* 0x004fea0003900000 */
[----:B------:R-:W2:Y:S02]  /*a2f0*/  @!P0 SYNCS.PHASECHK.TRANS64 P0, [R0+URZ+0x2b0], R4 ;  /* 0x0002b004000085a7 */ /* 0x000ea400080010ff */
[----:B--2---:R-:W-:Y:S05]  /*a300*/  @!P0 BRA `(.L_x_105) ;  /* 0xfffffffc00f08947 */ /* 0x004fea000383ffff */
[----:B------:R-:W-:Y:S05]  /*a310*/  BRA `(.L_x_243) ;  /* 0xffffffac00747947 */ /* 0x000fea000383ffff */
.L_x_107:
[----:B------:R-:W-:-:S07]  /*a320*/  MOV R0, UR19 ;  /* 0x0000001300007c02 */ /* 0x000fce0008000f00 */
.L_x_244:
[----:B-1----:R1:W2:Y:S02]  /*a330*/  SYNCS.PHASECHK.TRANS64.TRYWAIT P0, [R0+URZ+0x2f0], R4 ;  /* 0x0002f004000075a7 */ /* 0x0022a400080011ff */
[----:B--2---:R-:W-:Y:S05]  /*a340*/  @!P0 NANOSLEEP.SYNCS 0x989680 ;  /* 0x009896800000895d */ /* 0x004fea0003900000 */
[----:B------:R-:W2:Y:S02]  /*a350*/  @!P0 SYNCS.PHASECHK.TRANS64 P0, [R0+URZ+0x2f0], R4 ;  /* 0x0002f004000085a7 */ /* 0x000ea400080010ff */
[----:B--2---:R-:W-:Y:S05]  /*a360*/  @!P0 BRA `(.L_x_244) ;  /* 0xfffffffc00f08947 */ /* 0x004fea000383ffff */
[----:B------:R-:W-:Y:S05]  /*a370*/  BRA `(.L_x_245) ;  /* 0xffffffac00bc7947 */ /* 0x000fea000383ffff */
.L_x_110:
[----:B------:R-:W-:Y:S07]  /*a380*/  MOV R0, UR6 ;  /* 0x0000000600007c02 */ /* 0x000fee0008000f00 */
.L_x_246:
[----:B-1----:R1:W2:Y:S02]  /*a390*/  SYNCS.PHASECHK.TRANS64.TRYWAIT P0, [R0+URZ], R4 ;  /* 0x00000004000075a7 */ /* 0x0022a400080011ff */
[----:B--2---:R-:W-:Y:S05]  /*a3a0*/  @!P0 NANOSLEEP.SYNCS 0x989680 ;  /* 0x009896800000895d */ /* 0x004fea0003900000 */
[----:B------:R-:W2:Y:S02]  /*a3b0*/  @!P0 SYNCS.PHASECHK.TRANS64 P0, [R0+URZ], R4 ;  /* 0x00000004000085a7 */ /* 0x000ea400080010ff */
[----:B--2---:R-:W-:Y:S05]  /*a3c0*/  @!P0 BRA `(.L_x_246) ;  /* 0xfffffffc00f08947 */ /* 0x004fea000383ffff */
[----:B------:R-:W-:Y:S05]  /*a3d0*/  BRA `(.L_x_109) ;  /* 0xffffffac00d47947 */ /* 0x000fea000383ffff */
.L_x_114:
[----:B-1----:R-:W-:-:S07]  /*a3e0*/  MOV R0, UR4 ;  /* 0x0000000400007c02 */ /* 0x002fce0008000f00 */
.L_x_247:
[----:B-1----:R1:W2:Y:S02]  /*a3f0*/  SYNCS.PHASECHK.TRANS64.TRYWAIT P0, [R0+URZ], R2 ;  /* 0x00000002000075a7 */ /* 0x0022a400080011ff */
[----:B--2---:R-:W-:Y:S05]  /*a400*/  @!P0 NANOSLEEP.SYNCS 0x989680 ;  /* 0x009896800000895d */ /* 0x004fea0003900000 */
[----:B------:R-:W2:Y:S02]  /*a410*/  @!P0 SYNCS.PHASECHK.TRANS64 P0, [R0+URZ], R2 ;  /* 0x00000002000085a7 */ /* 0x000ea400080010ff */
[----:B--2---:R-:W-:Y:S05]  /*a420*/  @!P0 BRA `(.L_x_247) ;  /* 0xfffffffc00f08947 */ /* 0x004fea000383ffff */
[----:B------:R-:W-:Y:S05]  /*a430*/  BRA `(.L_x_248) ;  /* 0xffffffb0008c7947 */ /* 0x000fea000383ffff */
.L_x_115:
[----:B------:R-:W-:-:S07]  /*a440*/  MOV R0, UR5 ;  /* 0x0000000500007c02 */ /* 0x000fce0008000f00 */
.L_x_249:
[----:B-1----:R1:W2:Y:S02]  /*a450*/  SYNCS.PHASECHK.TRANS64.TRYWAIT P0, [R0+URZ], R3 ;  /* 0x00000003000075a7 */ /* 0x0022a400080011ff */
[----:B--2---:R-:W-:Y:S05]  /*a460*/  @!P0 NANOSLEEP.SYNCS 0x989680 ;  /* 0x009896800000895d */ /* 0x004fea0003900000 */
[----:B------:R-:W2:Y:S02]  /*a470*/  @!P0 SYNCS.PHASECHK.TRANS64 P0, [R0+URZ], R3 ;  /* 0x00000003000085a7 */ /* 0x000ea400080010ff */
[----:B--2---:R-:W-:Y:S05]  /*a480*/  @!P0 BRA `(.L_x_249) ;  /* 0xfffffffc00f08947 */ /* 0x004fea000383ffff */
[----:B------:R-:W-:Y:S05]  /*a490*/  BRA `(.L_x_250) ;  /* 0xffffffb000987947 */ /* 0x000fea000383ffff */
.L_x_116:
[----:B------:R-:W-:-:S07]  /*a4a0*/  MOV R0, UR5 ;  /* 0x0000000500007c02 */ /* 0x000fce0008000f00 */
.L_x_251:
[----:B-1----:R1:W2:Y:S02]  /*a4b0*/  SYNCS.PHASECHK.TRANS64.TRYWAIT P0, [R0+URZ], R3 ;  /* 0x00000003000075a7 */ /* 0x0022a400080011ff */
[----:B--2---:R-:W-:Y:S05]  /*a4c0*/  @!P0 NANOSLEEP.SYNCS 0x989680 ;  /* 0x009896800000895d */ /* 0x004fea0003900000 */
[----:B------:R-:W2:Y:S02]  /*a4d0*/  @!P0 SYNCS.PHASECHK.TRANS64 P0, [R0+URZ], R3 ;  /* 0x00000003000085a7 */ /* 0x000ea400080010ff */
[----:B--2---:R-:W-:Y:S05]  /*a4e0*/  @!P0 BRA `(.L_x_251) ;  /* 0xfffffffc00f08947 */ /* 0x004fea000383ffff */
[----:B------:R-:W-:Y:S05]  /*a4f0*/  BRA `(.L_x_252) ;  /* 0xffffffb000a47947 */ /* 0x000fea000383ffff */
.L_x_119:
[----:B------:R-:W-:-:S07]  /*a500*/  MOV R0, UR13 ;  /* 0x0000000d00007c02 */ /* 0x000fce0008000f00 */
.L_x_253:
[----:B-1----:R1:W2:Y:S02]  /*a510*/  SYNCS.PHASECHK.TRANS64.TRYWAIT P1, [R0+URZ+0x330], R2 ;  /* 0x00033002000075a7 */ /* 0x0022a400080211ff */
[----:B--2---:R-:W-:Y:S05]  /*a520*/  @!P1 NANOSLEEP.SYNCS 0x989680 ;  /* 0x009896800000995d */ /* 0x004fea0003900000 */
[----:B------:R-:W2:Y:S02]  /*a530*/  @!P1 SYNCS.PHASECHK.TRANS64 P1, [R0+URZ+0x330], R2 ;  /* 0x00033002000095a7 */ /* 0x000ea400080210ff */
[----:B--2---:R-:W-:Y:S05]  /*a540*/  @!P1 BRA `(.L_x_253) ;  /* 0xfffffffc00f09947 */ /* 0x004fea000383ffff */
[----:B------:R-:W-:Y:S05]  /*a550*/  BRA `(.L_x_254) ;  /* 0xffffffb000f07947 */ /* 0x000fea000383ffff */
.L_x_124:
[----:B--2---:R2:W3:Y:S02]  /*a560*/  SYNCS.PHASECHK.TRANS64.TRYWAIT P0, [R3+URZ+0x2b0], R0 ;  /* 0x0002b000030075a7 */ /* 0x0044e400080011ff */
[----:B---3--:R-:W-:Y:S05]  /*a570*/  @!P0 NANOSLEEP.SYNCS 0x989680 ;  /* 0x009896800000895d */ /* 0x008fea0003900000 */
[----:B------:R-:W3:Y:S02]  /*a580*/  @!P0 SYNCS.PHASECHK.TRANS64 P0, [R3+URZ+0x2b0], R0 ;  /* 0x0002b000030085a7 */ /* 0x000ee400080010ff */
[----:B---3--:R-:W-:Y:S05]  /*a590*/  @!P0 BRA `(.L_x_124) ;  /* 0xfffffffc00f08947 */ /* 0x008fea000383ffff */
[----:B------:R-:W-:Y:S05]  /*a5a0*/  BRA `(.L_x_255) ;  /* 0xffffffb8001c7947 */ /* 0x000fea000383ffff */
.L_x_127:
[----:B--2---:R-:W-:Y:S07]  /*a5b0*/  MOV R0, UR17 ;  /* 0x0000001100007c02 */ /* 0x004fee0008000f00 */
.L_x_256:
[----:B--2---:R2:W3:Y:S02]  /*a5c0*/  SYNCS.PHASECHK.TRANS64.TRYWAIT P1, [R0+URZ+0x2a8], R3 ;  /* 0x0002a803000075a7 */ /* 0x0044e400080211ff */
[----:B---3--:R-:W-:Y:S05]  /*a5d0*/  @!P1 NANOSLEEP.SYNCS 0x989680 ;  /* 0x009896800000995d */ /* 0x008fea0003900000 */
[----:B------:R-:W3:Y:S02]  /*a5e0*/  @!P1 SYNCS.PHASECHK.TRANS64 P1, [R0+URZ+0x2a8], R3 ;  /* 0x0002a803000095a7 */ /* 0x000ee400080210ff */
[----:B---3--:R-:W-:Y:S05]  /*a5f0*/  @!P1 BRA `(.L_x_256) ;  /* 0xfffffffc00f09947 */ /* 0x008fea000383ffff */
[----:B------:R-:W-:Y:S05]  /*a600*/  BRA `(.L_x_126) ;  /* 0xffffffbc00907947 */ /* 0x000fea000383ffff */
.L_x_130:
[----:B--2---:R-:W-:Y:S07]  /*a610*/  MOV R0, UR17 ;  /* 0x0000001100007c02 */ /* 0x004fee0008000f00 */
.L_x_257:
[----:B--2---:R2:W3:Y:S02]  /*a620*/  SYNCS.PHASECHK.TRANS64.TRYWAIT P0, [R0+URZ+0x298], R2 ;  /* 0x00029802000075a7 */ /* 0x0044e400080011ff */
[----:B---3--:R-:W-:Y:S05]  /*a630*/  @!P0 NANOSLEEP.SYNCS 0x989680 ;  /* 0x009896800000895d */ /* 0x008fea0003900000 */
[----:B------:R-:W3:Y:S02]  /*a640*/  @!P0 SYNCS.PHASECHK.TRANS64 P0, [R0+URZ+0x298], R2 ;  /* 0x00029802000085a7 */ /* 0x000ee400080010ff */
[----:B---3--:R-:W-:Y:S05]  /*a650*/  @!P0 BRA `(.L_x_257) ;  /* 0xfffffffc00f08947 */ /* 0x008fea000383ffff */
[----:B------:R-:W-:Y:S05]  /*a660*/  BRA `(.L_x_258) ;  /* 0xffffffbc00e47947 */ /* 0x000fea000383ffff */
.L_x_133:
[----:B--2---:R2:W4:Y:S02]  /*a670*/  SYNCS.PHASECHK.TRANS64.TRYWAIT P0, [R3+URZ+0x2b0], R0 ;  /* 0x0002b000030075a7 */ /* 0x00452400080011ff */
[----:B----4-:R-:W-:Y:S05]  /*a680*/  @!P0 NANOSLEEP.SYNCS 0x989680 ;  /* 0x009896800000895d */ /* 0x010fea0003900000 */
[----:B------:R-:W4:Y:S02]  /*a690*/  @!P0 SYNCS.PHASECHK.TRANS64 P0, [R3+URZ+0x2b0], R0 ;  /* 0x0002b000030085a7 */ /* 0x000f2400080010ff */
[----:B----4-:R-:W-:Y:S05]  /*a6a0*/  @!P0 BRA `(.L_x_133) ;  /* 0xfffffffc00f08947 */ /* 0x010fea000383ffff */
[----:B------:R-:W-:Y:S05]  /*a6b0*/  BRA `(.L_x_259) ;  /* 0xffffffc400307947 */ /* 0x000fea000383ffff */
.L_x_144:
[----:B-1----:R-:W-:Y:S04]  /*a6c0*/  MOV R0, UR44 ;  /* 0x0000002c00007c02 */ /* 0x002fe80008000f00 */
[----:B------:R1:W2:Y:S03]  /*a6d0*/  SYNCS.PHASECHK.TRANS64.TRYWAIT P1, [R0+URZ+0x290], R3 ;  /* 0x00029003000075a7 */ /* 0x0002a600080211ff */
[----:B--2---:R-:W-:Y:S05]  /*a6e0*/  @!P1 NANOSLEEP.SYNCS 0x989680 ;  /* 0x009896800000995d */ /* 0x004fea0003900000 */
[----:B------:R-:W2:Y:S02]  /*a6f0*/  @!P1 SYNCS.PHASECHK.TRANS64 P1, [R0+URZ+0x290], R3 ;  /* 0x00029003000095a7 */ /* 0x000ea400080210ff */
[----:B--2---:R-:W-:Y:S05]  /*a700*/  @!P1 BRA `(.L_x_144) ;  /* 0xfffffffc00ec9947 */ /* 0x004fea000383ffff */
[----:B------:R-:W-:Y:S05]  /*a710*/  BRA `(.L_x_143) ;  /* 0xffffffd000887947 */ /* 0x000fea000383ffff */
.L_x_146:
[----:B------:R1:W1:Y:S02]  /*a720*/  SYNCS.PHASECHK.TRANS64.TRYWAIT P1, [R149+URZ+0x2d0], R4 ;  /* 0x0002d004950075a7 */ /* 0x00026400080211ff */
[----:B-1----:R-:W-:Y:S05]  /*a730*/  @!P1 NANOSLEEP.SYNCS 0x989680 ;  /* 0x009896800000995d */ /* 0x002fea0003900000 */
[----:B------:R-:W1:Y:S02]  /*a740*/  @!P1 SYNCS.PHASECHK.TRANS64 P1, [R149+URZ+0x2d0], R4 ;  /* 0x0002d004950095a7 */ /* 0x000e6400080210ff */
[----:B-1----:R-:W-:Y:S05]  /*a750*/  @!P1 BRA `(.L_x_146) ;  /* 0xfffffffc00f09947 */ /* 0x002fea000383ffff */
[----:B------:R-:W-:Y:S05]  /*a760*/  BRA `(.L_x_145) ;  /* 0xffffffd000cc7947 */ /* 0x000fea000383ffff */
        .weak           $__internal_0_$__cuda_sm10x_tcgen05_guardrail_trap_col_being_dealloced_not_returned_by_alloc
        .type           $__internal_0_$__cuda_sm10x_tcgen05_guardrail_trap_col_being_dealloced_not_returned_by_alloc,@function
        .size           $__internal_0_$__cuda_sm10x_tcgen05_guardrail_trap_col_being_dealloced_not_returned_by_alloc,($__internal_1_$__cuda_sm10x_tcgen05_guardrail_trap_phase_invalid_during_alloc - $__internal_0_$__cuda_sm10x_tcgen05_guardrail_trap_col_being_dealloced_not_returned_by_alloc)
$__internal_0_$__cuda_sm10x_tcgen05_guardrail_trap_col_being_dealloced_not_returned_by_alloc:
[----:B------:R-:W-:Y:S05]  /*a770*/  BPT.TRAP 0x1 ;  /* 0x000000040000795c */ /* 0x000fea0000300000 */
[----:B------:R-:W-:-:S04]  /*a780*/  HFMA2 R3, -RZ, RZ, 0, 0 ;  /* 0x00000000ff037431 */ /* 0x000fc800000001ff */
[----:B------:R-:W-:Y:S05]  /*a790*/  RET.REL.NODEC R2 `(_ZN7cutlass13device_kernelINS_4gemm6kernel13GemmUniversalIN4cute5tupleIJiiiiEEENS1_10collective13CollectiveMmaINS1_35MainloopSm100TmaUmmaWarpSpecializedILi41ELi2ELi4ENS5_IJNS4_1CILi4EEENSA_ILi1EEESC_EEEEENS5_IJNSA_ILi256EEENSA_ILi64EEENSA_ILi32EEEEEEaNS5_IJlSC_lEEEaSJ_NS4_8TiledMMAINS4_8MMA_AtomIJNS4_21SM100_MMA_S8_2x1SM_SSIaaiLi256ELi64ELNS4_4UMMA5MajorE0ELSO_0ELNSN_8SaturateE0EEEEEENS4_6LayoutINS5_IJSC_SC_SC_EEENS5_IJNSA_ILi0EEESU_SU_EEEEENS5_IJNS4_10UnderscoreESX_SX_EEEEENS4_18SM100_TMA_2SM_LOADENS4_14ComposedLayoutINS4_7SwizzleILi1ELi4ELi3EEENS4_18smem_ptr_flag_bitsILi8EEENSS_INS5_IJNSA_ILi8EEESH_EEENS5_IJSH_SC_EEEEEEEvNS4_8identityENS4_28SM100_TMA_2SM_LOAD_MULTICASTES1A_vS1B_EENS_8epilogue10collective18CollectiveEpilogueINS1E_23Sm100TmaWarpSpecializedILi1ELi1ELi64ELb0ELb0EEEJNS5_IJNSA_ILi128EEESG_SH_EEENS5_IJNSS_IS1J_SC_EENSS_ISG_SC_EEEEEaSJ_aSJ_NS1E_6fusion15FusionCallbacksIS1I_NS1O_17LinearCombinationIaiaiLNS_15FloatRoundStyleE2EEES1K_S1N_JEEENS4_5SM1004TMEM4LOAD26SM100_TMEM_LOAD_32dp32b64xENS4_13SM90_TMA_LOADENS11_INS12_ILi2ELi4ELi3EEES15_NSS_INS5_IJS16_SG_EEENS5_IJSG_SC_EEEEEEENS4_39AutoVectorizingCopyWithAssumedAlignmentILi128EEENS4_14SM90_TMA_STOREES23_S25_S25_EEEvvEEEEvNT_6ParamsE) ;  /* 0xffffff5802187950 */ /* 0x000fea0003c3ffff */
        .weak           $__internal_1_$__cuda_sm10x_tcgen05_guardrail_trap_phase_invalid_during_alloc
        .type           $__internal_1_$__cuda_sm10x_tcgen05_guardrail_trap_phase_invalid_during_alloc,@function
        .size           $__internal_1_$__cuda_sm10x_tcgen05_guardrail_trap_phase_invalid_during_alloc,($__internal_2_$__cuda_sm10x_tcgen05_guardrail_trap_unallocated_columns_being_dealloced - $__internal_1_$__cuda_sm10x_tcgen05_guardrail_trap_phase_invalid_during_alloc)
$__internal_1_$__cuda_sm10x_tcgen05_guardrail_trap_phase_invalid_during_alloc:
[----:B------:R-:W-:Y:S05]  /*a7a0*/  BPT.TRAP 0x1 ;  /* 0x000000040000795c */ /* 0x000fea0000300000 */
[----:B------:R-:W-:-:S04]  /*a7b0*/  MOV R5, 0x0 ;  /* 0x0000000000057802 */ /* 0x000fc80000000f00 */
[----:B------:R-:W-:Y:S05]  /*a7c0*/  RET.REL.NODEC R4 `(_ZN7cutlass13device_kernelINS_4gemm6kernel13GemmUniversalIN4cute5tupleIJiiiiEEENS1_10collective13CollectiveMmaINS1_35MainloopSm100TmaUmmaWarpSpecializedILi41ELi2ELi4ENS5_IJNS4_1CILi4EEENSA_ILi1EEESC_EEEEENS5_IJNSA_ILi256EEENSA_ILi64EEENSA_ILi32EEEEEEaNS5_IJlSC_lEEEaSJ_NS4_8TiledMMAINS4_8MMA_AtomIJNS4_21SM100_MMA_S8_2x1SM_SSIaaiLi256ELi64ELNS4_4UMMA5MajorE0ELSO_0ELNSN_8SaturateE0EEEEEENS4_6LayoutINS5_IJSC_SC_SC_EEENS5_IJNSA_ILi0EEESU_SU_EEEEENS5_IJNS4_10UnderscoreESX_SX_EEEEENS4_18SM100_TMA_2SM_LOADENS4_14ComposedLayoutINS4_7SwizzleILi1ELi4ELi3EEENS4_18smem_ptr_flag_bitsILi8EEENSS_INS5_IJNSA_ILi8EEESH_EEENS5_IJSH_SC_EEEEEEEvNS4_8identityENS4_28SM100_TMA_2SM_LOAD_MULTICASTES1A_vS1B_EENS_8epilogue10collective18CollectiveEpilogueINS1E_23Sm100TmaWarpSpecializedILi1ELi1ELi64ELb0ELb0EEEJNS5_IJNSA_ILi128EEESG_SH_EEENS5_IJNSS_IS1J_SC_EENSS_ISG_SC_EEEEEaSJ_aSJ_NS1E_6fusion15FusionCallbacksIS1I_NS1O_17LinearCombinationIaiaiLNS_15FloatRoundStyleE2EEES1K_S1N_JEEENS4_5SM1004TMEM4LOAD26SM100_TMEM_LOAD_32dp32b64xENS4_13SM90_TMA_LOADENS11_INS12_ILi2ELi4ELi3EEES15_NSS_INS5_IJS16_SG_EEENS5_IJSG_SC_EEEEEEENS4_39AutoVectorizingCopyWithAssumedAlignmentILi128EEENS4_14SM90_TMA_STOREES23_S25_S25_EEEvvEEEEvNT_6ParamsE) ;  /* 0xffffff58040c7950 */ /* 0x000fea0003c3ffff */
        .weak           $__internal_2_$__cuda_sm10x_tcgen05_guardrail_trap_unallocated_columns_being_dealloced
        .type           $__internal_2_$__cuda_sm10x_tcgen05_guardrail_trap_unallocated_columns_being_dealloced,@function
        .size           $__internal_2_$__cuda_sm10x_tcgen05_guardrail_trap_unallocated_columns_being_dealloced,(.L_x_261 - $__internal_2_$__cuda_sm10x_tcgen05_guardrail_trap_unallocated_columns_being_dealloced)
$__internal_2_$__cuda_sm10x_tcgen05_guardrail_trap_unallocated_columns_being_dealloced:
[----:B------:R-:W-:Y:S05]  /*a7d0*/  BPT.TRAP 0x1 ;  /* 0x000000040000795c */ /* 0x000fea0000300000 */
[----:B------:R-:W-:-:S04]  /*a7e0*/  HFMA2 R3, -RZ, RZ, 0, 0 ;  /* 0x00000000ff037431 */ /* 0x000fc800000001ff */
[----:B------:R-:W-:Y:S05]  /*a7f0*/  RET.REL.NODEC R2 `(_ZN7cutlass13device_kernelINS_4gemm6kernel13GemmUniversalIN4cute5tupleIJiiiiEEENS1_10collective13CollectiveMmaINS1_35MainloopSm100TmaUmmaWarpSpecializedILi41ELi2ELi4ENS5_IJNS4_1CILi4EEENSA_ILi1EEESC_EEEEENS5_IJNSA_ILi256EEENSA_ILi64EEENSA_ILi32EEEEEEaNS5_IJlSC_lEEEaSJ_NS4_8TiledMMAINS4_8MMA_AtomIJNS4_21SM100_MMA_S8_2x1SM_SSIaaiLi256ELi64ELNS4_4UMMA5MajorE0ELSO_0ELNSN_8SaturateE0EEEEEENS4_6LayoutINS5_IJSC_SC_SC_EEENS5_IJNSA_ILi0EEESU_SU_EEEEENS5_IJNS4_10UnderscoreESX_SX_EEEEENS4_18SM100_TMA_2SM_LOADENS4_14ComposedLayoutINS4_7SwizzleILi1ELi4ELi3EEENS4_18smem_ptr_flag_bitsILi8EEENSS_INS5_IJNSA_ILi8EEESH_EEENS5_IJSH_SC_EEEEEEEvNS4_8identityENS4_28SM100_TMA_2SM_LOAD_MULTICASTES1A_vS1B_EENS_8epilogue10collective18CollectiveEpilogueINS1E_23Sm100TmaWarpSpecializedILi1ELi1ELi64ELb0ELb0EEEJNS5_IJNSA_ILi128EEESG_SH_EEENS5_IJNSS_IS1J_SC_EENSS_ISG_SC_EEEEEaSJ_aSJ_NS1E_6fusion15FusionCallbacksIS1I_NS1O_17LinearCombinationIaiaiLNS_15FloatRoundStyleE2EEES1K_S1N_JEEENS4_5SM1004TMEM4LOAD26SM100_TMEM_LOAD_32dp32b64xENS4_13SM90_TMA_LOADENS11_INS12_ILi2ELi4ELi3EEES15_NSS_INS5_IJS16_SG_EEENS5_IJSG_SC_EEEEEEENS4_39AutoVectorizingCopyWithAssumedAlignmentILi128EEENS4_14SM90_TMA_STOREES23_S25_S25_EEEvvEEEEvNT_6ParamsE) ;  /* 0xffffff5802007950 */ /* 0x000fea0003c3ffff */
.L_x_260:
[----:B------:R-:W-:-:S00]  /*a800*/  BRA `(.L_x_260) ;  /* 0xfffffffc00fc7947 */ /* 0x000fc0000383ffff */
[----:B------:R-:W-:-:S00]  /*a810*/  NOP ;  /* 0x0000000000007918 */ /* 0x000fc00000000000 */
        /* <DEDUP_REMOVED lines=14> */
.L_x_261:


//--------------------- .nv.global.init           --------------------------
	.section	.nv.global.init,"aw",@progbits
.nv.global.init:
	.type		$str$27,@object
	.size		$str$27,($str$28 - $str$27)
$str$27:
        /*0000*/ 	.byte	0x28, 0x61, 0x64, 0x64, 0x72, 0x65, 0x73, 0x73, 0x20, 0x26, 0x20, 0x6d, 0x61, 0x73, 0x6b, 0x29
        /*0010*/ 	.byte	0x20, 0x3d, 0x3d, 0x20, 0x30, 0x00
	.type		$str$28,@object
	.size		$str$28,($str$26 - $str$28)
$str$28:
        /*0016*/ 	.byte	0x2f, 0x74, 0x6d, 0x70, 0x2f, 0x63, 0x75, 0x74, 0x6c, 0x61, 0x73, 0x73, 0x5f, 0x73, 0x77, 0x65
        /*0026*/ 	.byte	0x65, 0x70, 0x5f, 0x73, 0x72, 0x63, 0x2f, 0x69, 0x6e, 0x63, 0x6c, 0x75, 0x64, 0x65, 0x2f, 0x63
        /*0036*/ 	.byte	0x75, 0x74, 0x65, 0x2f, 0x70, 0x6f, 0x69, 0x6e, 0x74, 0x65, 0x72, 0x5f, 0x66, 0x6c, 0x61, 0x67
        /*0046*/ 	.byte	0x67, 0x65, 0x64, 0x2e, 0x68, 0x70, 0x70, 0x00
	.type		$str$26,@object
	.size		$str$26,($str$25 - $str$26)
$str$26:
        /*004e*/ 	.byte	0x2f, 0x74, 0x6d, 0x70, 0x2f, 0x63, 0x75, 0x74, 0x6c, 0x61, 0x73, 0x73, 0x5f, 0x73, 0x77, 0x65
        /*005e*/ 	.byte	0x65, 0x70, 0x5f, 0x73, 0x72, 0x63, 0x2f, 0x69, 0x6e, 0x63, 0x6c, 0x75, 0x64, 0x65, 0x2f, 0x63
        /*006e*/ 	.byte	0x75, 0x74, 0x65, 0x2f, 0x61, 0x74, 0x6f, 0x6d, 0x2f, 0x63, 0x6f, 0x70, 0x79, 0x5f, 0x74, 0x72
        /*007e*/ 	.byte	0x61, 0x69, 0x74, 0x73, 0x5f, 0x73, 0x6d, 0x31, 0x30, 0x30, 0x2e, 0x68, 0x70, 0x70, 0x00
	.type		$str$25,@object
	.size		$str$25,(__unnamed_1 - $str$25)
$str$25:
        /*008d*/ 	.byte	0x28, 0x28, 0x75, 0x69, 0x6e, 0x74, 0x33, 0x32, 0x5f, 0x74, 0x28, 0x74, 0x68, 0x72, 0x65, 0x61
        /*009d*/ 	.byte	0x64, 0x49, 0x64, 0x78, 0x2e, 0x78, 0x29, 0x20, 0x2f, 0x20, 0x33, 0x32, 0x29, 0x20, 0x25, 0x20
        /*00ad*/ 	.byte	0x34, 0x29, 0x20, 0x3d, 0x3d, 0x20, 0x28, 0x28, 0x28, 0x74, 0x6d, 0x65, 0x6d, 0x5f, 0x61, 0x64
        /*00bd*/ 	.byte	0x64, 0x72, 0x20, 0x3e, 0x3e, 0x20, 0x31, 0x36, 0x29, 0x20, 0x2f, 0x20, 0x33, 0x32, 0x29, 0x20
        /*00cd*/ 	.byte	0x25, 0x20, 0x34, 0x29, 0x00
	.type		__unnamed_1,@object
	.size		__unnamed_1,(__unnamed_2 - __unnamed_1)
__unnamed_1:
        /*00d2*/ 	.byte	0x61, 0x75, 0x74, 0x6f, 0x20, 0x63, 0x75, 0x74, 0x65, 0x3a, 0x3a, 0x61, 0x73, 0x5f, 0x70, 0x6f
        /* <DEDUP_REMOVED lines=24> */
        /*0262*/ 	.byte	0x5d, 0x00
	.type		__unnamed_2,@object
	.size		__unnamed_2,(.L_2 - __unnamed_2)
__unnamed_2:
        /* <DEDUP_REMOVED lines=42> */
        /*0504*/ 	.byte	0x43, 0x3c, 0x30, 0x3e, 0x3e, 0x3e, 0x3e, 0x5d, 0x00
.L_2:


//--------------------- .nv.shared._ZN7cutlass13device_kernelINS_4gemm6kernel13GemmUniversalIN4cute5tupleIJiiiiEEENS1_10collective13CollectiveMmaINS1_35MainloopSm100TmaUmmaWarpSpecializedILi41ELi2ELi4ENS5_IJNS4_1CILi4EEENSA_ILi1EEESC_EEEEENS5_IJNSA_ILi256EEENSA_ILi64EEENSA_ILi32EEEEEEaNS5_IJlSC_lEEEaSJ_NS4_8TiledMMAINS4_8MMA_AtomIJNS4_21SM100_MMA_S8_2x1SM_SSIaaiLi256ELi64ELNS4_4UMMA5MajorE0ELSO_0ELNSN_8SaturateE0EEEEEENS4_6LayoutINS5_IJSC_SC_SC_EEENS5_IJNSA_ILi0EEESU_SU_EEEEENS5_IJNS4_10UnderscoreESX_SX_EEEEENS4_18SM100_TMA_2SM_LOADENS4_14ComposedLayoutINS4_7SwizzleILi1ELi4ELi3EEENS4_18smem_ptr_flag_bitsILi8EEENSS_INS5_IJNSA_ILi8EEESH_EEENS5_IJSH_SC_EEEEEEEvNS4_8identityENS4_28SM100_TMA_2SM_LOAD_MULTICASTES1A_vS1B_EENS_8epilogue10collective18CollectiveEpilogueINS1E_23Sm100TmaWarpSpecializedILi1ELi1ELi64ELb0ELb0EEEJNS5_IJNSA_ILi128EEESG_SH_EEENS5_IJNSS_IS1J_SC_EENSS_ISG_SC_EEEEEaSJ_aSJ_NS1E_6fusion15FusionCallbacksIS1I_NS1O_17LinearCombinationIaiaiLNS_15FloatRoundStyleE2EEES1K_S1N_JEEENS4_5SM1004TMEM4LOAD26SM100_TMEM_LOAD_32dp32b64xENS4_13SM90_TMA_LOADENS11_INS12_ILi2ELi4ELi3EEES15_NSS_INS5_IJS16_SG_EEENS5_IJSG_SC_EEEEEEENS4_39AutoVectorizingCopyWithAssumedAlignmentILi128EEENS4_14SM90_TMA_STOREES23_S25_S25_EEEvvEEEEvNT_6ParamsE --------------------------
	.section	.nv.shared._ZN7cutlass13device_kernelINS_4gemm6kernel13GemmUniversalIN4cute5tupleIJiiiiEEENS1_10collective13CollectiveMmaINS1_35MainloopSm100TmaUmmaWarpSpecializedILi41ELi2ELi4ENS5_IJNS4_1CILi4EEENSA_ILi1EEESC_EEEEENS5_IJNSA_ILi256EEENSA_ILi64EEENSA_ILi32EEEEEEaNS5_IJlSC_lEEEaSJ_NS4_8TiledMMAINS4_8MMA_AtomIJNS4_21SM100_MMA_S8_2x1SM_SSIaaiLi256ELi64ELNS4_4UMMA5MajorE0ELSO_0ELNSN_8SaturateE0EEEEEENS4_6LayoutINS5_IJSC_SC_SC_EEENS5_IJNSA_ILi0EEESU_SU_EEEEENS5_IJNS4_10UnderscoreESX_SX_EEEEENS4_18SM100_TMA_2SM_LOADENS4_14ComposedLayoutINS4_7SwizzleILi1ELi4ELi3EEENS4_18smem_ptr_flag_bitsILi8EEENSS_INS5_IJNSA_ILi8EEESH_EEENS5_IJSH_SC_EEEEEEEvNS4_8identityENS4_28SM100_TMA_2SM_LOAD_MULTICASTES1A_vS1B_EENS_8epilogue10collective18CollectiveEpilogueINS1E_23Sm100TmaWarpSpecializedILi1ELi1ELi64ELb0ELb0EEEJNS5_IJNSA_ILi128EEESG_SH_EEENS5_IJNSS_IS1J_SC_EENSS_ISG_SC_EEEEEaSJ_aSJ_NS1E_6fusion15FusionCallbacksIS1I_NS1O_17LinearCombinationIaiaiLNS_15FloatRoundStyleE2EEES1K_S1N_JEEENS4_5SM1004TMEM4LOAD26SM100_TMEM_LOAD_32dp32b64xENS4_13SM90_TMA_LOADENS11_INS12_ILi2ELi4ELi3EEES15_NSS_INS5_IJS16_SG_EEENS5_IJSG_SC_EEEEEEENS4_39AutoVectorizingCopyWithAssumedAlignmentILi128EEENS4_14SM90_TMA_STOREES23_S25_S25_EEEvvEEEEvNT_6ParamsE,"aw",@nobits
	.sectionflags	@""
	.align	16
	.zero		1024


//--------------------- .nv.shared.reserved.0     --------------------------
	.section	.nv.shared.reserved.0,"aw",@nobits
	.weak		__nv_reservedSMEM_offset_0_alias
	.size		__nv_reservedSMEM_offset_0_alias, 0, 64
	.other		__nv_reservedSMEM_offset_0_alias,@"STO_CUDA_RESERVED_SHARED STV_DEFAULT"
__nv_reservedSMEM_offset_0_alias:
	.zero		0
.nv.shared.reserved.0:
	.zero		64
	.weak		__nv_reservedSMEM_tcgen05_partition
	.type		__nv_reservedSMEM_tcgen05_partition,@object
	.size		__nv_reservedSMEM_tcgen05_partition,(.L_0 - __nv_reservedSMEM_tcgen05_partition)
__nv_reservedSMEM_tcgen05_partition:
	.zero		32
.L_0:


//--------------------- .nv.global                --------------------------
	.section	.nv.global,"aw",@nobits
.nv.global:
	.type		_ZN40_INTERNAL_041f8de7_4_k_cu_50a7696c_322834cute1_E,@object
	.size		_ZN40_INTERNAL_041f8de7_4_k_cu_50a7696c_322834cute1_E,(_ZN40_INTERNAL_041f8de7_4_k_cu_50a7696c_322834cuda3std3__45__cpo6cbeginE - _ZN40_INTERNAL_041f8de7_4_k_cu_50a7696c_322834cute1_E)
_ZN40_INTERNAL_041f8de7_4_k_cu_50a7696c_322834cute1_E:
	.zero		1
	.type		_ZN40_INTERNAL_041f8de7_4_k_cu_50a7696c_322834cuda3std3__45__cpo6cbeginE,@object
	.size		_ZN40_INTERNAL_041f8de7_4_k_cu_50a7696c_322834cuda3std3__45__cpo6cbeginE,(_ZN40_INTERNAL_041f8de7_4_k_cu_50a7696c_322834cuda3std3__48in_placeE - _ZN40_INTERNAL_041f8de7_4_k_cu_50a7696c_322834cuda3std3__45__cpo6cbeginE)
_ZN40_INTERNAL_041f8de7_4_k_cu_50a7696c_322834cuda3std3__45__cpo6cbeginE:
	.zero		1
	.type		_ZN40_INTERNAL_041f8de7_4_k_cu_50a7696c_322834cuda3std3__48in_placeE,@object
	.size		_ZN40_INTERNAL_041f8de7_4_k_cu_50a7696c_322834cuda3std3__48in_placeE,(_ZN40_INTERNAL_041f8de7_4_k_cu_50a7696c_322834cuda3std6ranges3__45__cpo9iter_moveE - _ZN40_INTERNAL_041f8de7_4_k_cu_50a7696c_322834cuda3std3__48in_placeE)
_ZN40_INTERNAL_041f8de7_4_k_cu_50a7696c_322834cuda3std3__48in_placeE:
	.zero		1
	.type		_ZN40_INTERNAL_041f8de7_4_k_cu_50a7696c_322834cuda3std6ranges3__45__cpo9iter_moveE,@object
	.size		_ZN40_INTERNAL_041f8de7_4_k_cu_50a7696c_322834cuda3std6ranges3__45__cpo9iter_moveE,(_ZN40_INTERNAL_041f8de7_4_k_cu_50a7696c_322834cuda3std3__45__cpo5beginE - _ZN40_INTERNAL_041f8de7_4_k_cu_50a7696c_322834cuda3std6ranges3__45__cpo9iter_moveE)
_ZN40_INTERNAL_041f8de7_4_k_cu_50a7696c_322834cuda3std6ranges3__45__cpo9iter_moveE:
	.zero		1
	.type		_ZN40_INTERNAL_041f8de7_4_k_cu_50a7696c_322834cuda3std3__45__cpo5beginE,@object
	.size		_ZN40_INTERNAL_041f8de7_4_k_cu_50a7696c_322834cuda3std3__45__cpo5beginE,(_ZN40_INTERNAL_041f8de7_4_k_cu_50a7696c_322834cuda3std3__442_GLOBAL__N__041f8de7_4_k_cu_50a7696c_322836ignoreE - _ZN40_INTERNAL_041f8de7_4_k_cu_50a7696c_322834cuda3std3__45__cpo5beginE)
_ZN40_INTERNAL_041f8de7_4_k_cu_50a7696c_322834cuda3std3__45__cpo5beginE:
	.zero		1
	.type		_ZN40_INTERNAL_041f8de7_4_k_cu_50a7696c_322834cuda3std3__442_GLOBAL__N__041f8de7_4_k_cu_50a7696c_322836ignoreE,@object
	.size		_ZN40_INTERNAL_041f8de7_4_k_cu_50a7696c_322834cuda3std3__442_GLOBAL__N__041f8de7_4_k_cu_50a7696c_322836ignoreE,(_ZN40_INTERNAL_041f8de7_4_k_cu_50a7696c_322834cute7productE - _ZN40_INTERNAL_041f8de7_4_k_cu_50a7696c_322834cuda3std3__442_GLOBAL__N__041f8de7_4_k_cu_50a7696c_322836ignoreE)
_ZN40_INTERNAL_041f8de7_4_k_cu_50a7696c_322834cuda3std3__442_GLOBAL__N__041f8de7_4_k_cu_50a7696c_322836ignoreE:
	.zero		1
	.type		_ZN40_INTERNAL_041f8de7_4_k_cu_50a7696c_322834cute7productE,@object
	.size		_ZN40_INTERNAL_041f8de7_4_k_cu_50a7696c_322834cute7productE,(_ZN40_INTERNAL_041f8de7_4_k_cu_50a7696c_322834cuda3std3__45__cpo3endE - _ZN40_INTERNAL_041f8de7_4_k_cu_50a7696c_322834cute7productE)
_ZN40_INTERNAL_041f8de7_4_k_cu_50a7696c_322834cute7productE:
	.zero		1
	.type		_ZN40_INTERNAL_041f8de7_4_k_cu_50a7696c_322834cuda3std3__45__cpo3endE,@object
	.size		_ZN40_INTERNAL_041f8de7_4_k_cu_50a7696c_322834cuda3std3__45__cpo3endE,(_ZN40_INTERNAL_041f8de7_4_k_cu_50a7696c_322834cuda3std3__419piecewise_constructE - _ZN40_INTERNAL_041f8de7_4_k_cu_50a7696c_322834cuda3std3__45__cpo3endE)
_ZN40_INTERNAL_041f8de7_4_k_cu_50a7696c_322834cuda3std3__45__cpo3endE:
	.zero		1
	.type		_ZN40_INTERNAL_041f8de7_4_k_cu_50a7696c_322834cuda3std3__419piecewise_constructE,@object
	.size		_ZN40_INTERNAL_041f8de7_4_k_cu_50a7696c_322834cuda3std3__419piecewise_constructE,(_ZN40_INTERNAL_041f8de7_4_k_cu_50a7696c_322834cuda3std3__45__cpo4cendE - _ZN40_INTERNAL_041f8de7_4_k_cu_50a7696c_322834cuda3std3__419piecewise_constructE)
_ZN40_INTERNAL_041f8de7_4_k_cu_50a7696c_322834cuda3std3__419piecewise_constructE:
	.zero		1
	.type		_ZN40_INTERNAL_041f8de7_4_k_cu_50a7696c_322834cuda3std3__45__cpo4cendE,@object
	.size		_ZN40_INTERNAL_041f8de7_4_k_cu_50a7696c_322834cuda3std3__45__cpo4cendE,(_ZN40_INTERNAL_041f8de7_4_k_cu_50a7696c_322834cuda3std6ranges3__45__cpo4swapE - _ZN40_INTERNAL_041f8de7_4_k_cu_50a7696c_322834cuda3std3__45__cpo4cendE)
_ZN40_INTERNAL_041f8de7_4_k_cu_50a7696c_322834cuda3std3__45__cpo4cendE:
	.zero		1
	.type		_ZN40_INTERNAL_041f8de7_4_k_cu_50a7696c_322834cuda3std6ranges3__45__cpo4swapE,@object
	.size		_ZN40_INTERNAL_041f8de7_4_k_cu_50a7696c_322834cuda3std6ranges3__45__cpo4swapE,(.L_10 - _ZN40_INTERNAL_041f8de7_4_k_cu_50a7696c_322834cuda3std6ranges3__45__cpo4swapE)
_ZN40_INTERNAL_041f8de7_4_k_cu_50a7696c_322834cuda3std6ranges3__45__cpo4swapE:
	.zero		1
.L_10:


//--------------------- .nv.constant0._ZN7cutlass13device_kernelINS_4gemm6kernel13GemmUniversalIN4cute5tupleIJiiiiEEENS1_10collective13CollectiveMmaINS1_35MainloopSm100TmaUmmaWarpSpecializedILi41ELi2ELi4ENS5_IJNS4_1CILi4EEENSA_ILi1EEESC_EEEEENS5_IJNSA_ILi256EEENSA_ILi64EEENSA_ILi32EEEEEEaNS5_IJlSC_lEEEaSJ_NS4_8TiledMMAINS4_8MMA_AtomIJNS4_21SM100_MMA_S8_2x1SM_SSIaaiLi256ELi64ELNS4_4UMMA5MajorE0ELSO_0ELNSN_8SaturateE0EEEEEENS4_6LayoutINS5_IJSC_SC_SC_EEENS5_IJNSA_ILi0EEESU_SU_EEEEENS5_IJNS4_10UnderscoreESX_SX_EEEEENS4_18SM100_TMA_2SM_LOADENS4_14ComposedLayoutINS4_7SwizzleILi1ELi4ELi3EEENS4_18smem_ptr_flag_bitsILi8EEENSS_INS5_IJNSA_ILi8EEESH_EEENS5_IJSH_SC_EEEEEEEvNS4_8identityENS4_28SM100_TMA_2SM_LOAD_MULTICASTES1A_vS1B_EENS_8epilogue10collective18CollectiveEpilogueINS1E_23Sm100TmaWarpSpecializedILi1ELi1ELi64ELb0ELb0EEEJNS5_IJNSA_ILi128EEESG_SH_EEENS5_IJNSS_IS1J_SC_EENSS_ISG_SC_EEEEEaSJ_aSJ_NS1E_6fusion15FusionCallbacksIS1I_NS1O_17LinearCombinationIaiaiLNS_15FloatRoundStyleE2EEES1K_S1N_JEEENS4_5SM1004TMEM4LOAD26SM100_TMEM_LOAD_32dp32b64xENS4_13SM90_TMA_LOADENS11_INS12_ILi2ELi4ELi3EEES15_NSS_INS5_IJS16_SG_EEENS5_IJSG_SC_EEEEEEENS4_39AutoVectorizingCopyWithAssumedAlignmentILi128EEENS4_14SM90_TMA_STOREES23_S25_S25_EEEvvEEEEvNT_6ParamsE --------------------------
	.section	.nv.constant0._ZN7cutlass13device_kernelINS_4gemm6kernel13GemmUniversalIN4cute5tupleIJiiiiEEENS1_10collective13CollectiveMmaINS1_35MainloopSm100TmaUmmaWarpSpecializedILi41ELi2ELi4ENS5_IJNS4_1CILi4EEENSA_ILi1EEESC_EEEEENS5_IJNSA_ILi256EEENSA_ILi64EEENSA_ILi32EEEEEEaNS5_IJlSC_lEEEaSJ_NS4_8TiledMMAINS4_8MMA_AtomIJNS4_21SM100_MMA_S8_2x1SM_SSIaaiLi256ELi64ELNS4_4UMMA5MajorE0ELSO_0ELNSN_8SaturateE0EEEEEENS4_6LayoutINS5_IJSC_SC_SC_EEENS5_IJNSA_ILi0EEESU_SU_EEEEENS5_IJNS4_10UnderscoreESX_SX_EEEEENS4_18SM100_TMA_2SM_LOADENS4_14ComposedLayoutINS4_7SwizzleILi1ELi4ELi3EEENS4_18smem_ptr_flag_bitsILi8EEENSS_INS5_IJNSA_ILi8EEESH_EEENS5_IJSH_SC_EEEEEEEvNS4_8identityENS4_28SM100_TMA_2SM_LOAD_MULTICASTES1A_vS1B_EENS_8epilogue10collective18CollectiveEpilogueINS1E_23Sm100TmaWarpSpecializedILi1ELi1ELi64ELb0ELb0EEEJNS5_IJNSA_ILi128EEESG_SH_EEENS5_IJNSS_IS1J_SC_EENSS_ISG_SC_EEEEEaSJ_aSJ_NS1E_6fusion15FusionCallbacksIS1I_NS1O_17LinearCombinationIaiaiLNS_15FloatRoundStyleE2EEES1K_S1N_JEEENS4_5SM1004TMEM4LOAD26SM100_TMEM_LOAD_32dp32b64xENS4_13SM90_TMA_LOADENS11_INS12_ILi2ELi4ELi3EEES15_NSS_INS5_IJS16_SG_EEENS5_IJSG_SC_EEEEEEENS4_39AutoVectorizingCopyWithAssumedAlignmentILi128EEENS4_14SM90_TMA_STOREES23_S25_S25_EEEvvEEEEvNT_6ParamsE,"a",@progbits
	.sectionflags	@""
	.align	4
.nv.constant0._ZN7cutlass13device_kernelINS_4gemm6kernel13GemmUniversalIN4cute5tupleIJiiiiEEENS1_10collective13CollectiveMmaINS1_35MainloopSm100TmaUmmaWarpSpecializedILi41ELi2ELi4ENS5_IJNS4_1CILi4EEENSA_ILi1EEESC_EEEEENS5_IJNSA_ILi256EEENSA_ILi64EEENSA_ILi32EEEEEEaNS5_IJlSC_lEEEaSJ_NS4_8TiledMMAINS4_8MMA_AtomIJNS4_21SM100_MMA_S8_2x1SM_SSIaaiLi256ELi64ELNS4_4UMMA5MajorE0ELSO_0ELNSN_8SaturateE0EEEEEENS4_6LayoutINS5_IJSC_SC_SC_EEENS5_IJNSA_ILi0EEESU_SU_EEEEENS5_IJNS4_10UnderscoreESX_SX_EEEEENS4_18SM100_TMA_2SM_LOADENS4_14ComposedLayoutINS4_7SwizzleILi1ELi4ELi3EEENS4_18smem_ptr_flag_bitsILi8EEENSS_INS5_IJNSA_ILi8EEESH_EEENS5_IJSH_SC_EEEEEEEvNS4_8identityENS4_28SM100_TMA_2SM_LOAD_MULTICASTES1A_vS1B_EENS_8epilogue10collective18CollectiveEpilogueINS1E_23Sm100TmaWarpSpecializedILi1ELi1ELi64ELb0ELb0EEEJNS5_IJNSA_ILi128EEESG_SH_EEENS5_IJNSS_IS1J_SC_EENSS_ISG_SC_EEEEEaSJ_aSJ_NS1E_6fusion15FusionCallbacksIS1I_NS1O_17LinearCombinationIaiaiLNS_15FloatRoundStyleE2EEES1K_S1N_JEEENS4_5SM1004TMEM4LOAD26SM100_TMEM_LOAD_32dp32b64xENS4_13SM90_TMA_LOADENS11_INS12_ILi2ELi4ELi3EEES15_NSS_INS5_IJS16_SG_EEENS5_IJSG_SC_EEEEEEENS4_39AutoVectorizingCopyWithAssumedAlignmentILi128EEENS4_14SM90_TMA_STOREES23_S25_S25_EEEvvEEEEvNT_6ParamsE:
	.zero		2944


//--------------------- SYMBOLS --------------------------

	.type		.nv.reservedSmem.offset0,@object
	.size		.nv.reservedSmem.offset0,0x4
	.type		.nv.reservedSmem.cap,@object
	.size		.nv.reservedSmem.cap,0x4
	.type		__assertfail,@function
